# CuTe-DSL kernel — source=cudnn_frontend_dsl family=gemm_swiglu
# config = {"ab_dtype": "BFloat16", "c_dtype": "BFloat16", "mma_mn": [64, 128], "cluster_mn": [1, 2]}


// ===== COMPILED SASS (sm_100a) =====

	.target	sm_100a

	.elftype	@"ET_EXEC"


//--------------------- .note.nv.tkinfo           --------------------------
	.section	.note.nv.tkinfo,"",@"SHT_NOTE"
	.sectionflags	@"SHF_NOTE_NV_TKINFO"
	.tkinfo
        /*0018*/ 	.word	0x00000081
        /*0030*/ 	.string	""
        /*0030*/ 	.string	"ptxas"
        /*0030*/ 	.string	"Cuda compilation tools, release 12.9, V12.9.83"
        /*0030*/ 	.string	"Build system must define TOOLS_VERSION_EXTENDED"
        /*0030*/ 	.string	"-O 3 -arch sm_100a "



//--------------------- .note.nv.cuver            --------------------------
	.section	.note.nv.cuver,"",@"SHT_NOTE"
	.sectionflags	@"SHF_NOTE_NV_CUVER"
        /*0018*/ 	.short	0x0001
        /*001a*/ 	.short	0x0064
        /*001c*/ 	.short	0x0001
        /*001e*/ 	.short	0x0000
        /*0020*/ 	.short	0x0001
        /*0022*/ 	.short	0x0000


//--------------------- .nv.info                  --------------------------
	.section	.nv.info,"",@"SHT_CUDA_INFO"
	.align	4


	//----- nvinfo : EIATTR_REGCOUNT
	.align		4
        /*0000*/ 	.byte	0x04, 0x2f
        /*0002*/ 	.short	(.L_4 - .L_3)
	.align		4
.L_3:
        /*0004*/ 	.word	index@(kernel_cutlass_kernel_cudnngemm_swigludense_gemm_persistent_swigluPersistentDenseGemmKernel_object_at__TiledMMA_ThrLayoutVMNK11110000_PermutationMNK____MMAAtom_ThrID10_ShapeMNK6412816_TVL_0)
        /*0008*/ 	.word	0x00000065


	//----- nvinfo : EIATTR_FRAME_SIZE
	.align		4
.L_4:
        /*000c*/ 	.byte	0x04, 0x11
        /*000e*/ 	.short	(.L_6 - .L_5)
	.align		4
.L_5:
        /*0010*/ 	.word	index@($__internal_2_$__cuda_sm10x_tcgen05_guardrail_trap_unallocated_columns_being_dealloced)
        /*0014*/ 	.word	0x00000000


	//----- nvinfo : EIATTR_FRAME_SIZE
	.align		4
.L_6:
        /*0018*/ 	.byte	0x04, 0x11
        /*001a*/ 	.short	(.L_8 - .L_7)
	.align		4
.L_7:
        /*001c*/ 	.word	index@($__internal_1_$__cuda_sm10x_tcgen05_guardrail_trap_phase_invalid_during_alloc)
        /*0020*/ 	.word	0x00000000


	//----- nvinfo : EIATTR_FRAME_SIZE
	.align		4
.L_8:
        /*0024*/ 	.byte	0x04, 0x11
        /*0026*/ 	.short	(.L_10 - .L_9)
	.align		4
.L_9:
        /*0028*/ 	.word	index@($__internal_0_$__cuda_sm10x_tcgen05_guardrail_trap_col_being_dealloced_not_returned_by_alloc)
        /*002c*/ 	.word	0x00000000


	//----- nvinfo : EIATTR_FRAME_SIZE
	.align		4
.L_10:
        /*0030*/ 	.byte	0x04, 0x11
        /*0032*/ 	.short	(.L_12 - .L_11)
	.align		4
.L_11:
        /*0034*/ 	.word	index@(kernel_cutlass_kernel_cudnngemm_swigludense_gemm_persistent_swigluPersistentDenseGemmKernel_object_at__TiledMMA_ThrLayoutVMNK11110000_PermutationMNK____MMAAtom_ThrID10_ShapeMNK6412816_TVL_0)
        /*0038*/ 	.word	0x00000000


	//----- nvinfo : EIATTR_MIN_STACK_SIZE
	.align		4
.L_12:
        /*003c*/ 	.byte	0x04, 0x12
        /*003e*/ 	.short	(.L_14 - .L_13)
	.align		4
.L_13:
        /*0040*/ 	.word	index@(kernel_cutlass_kernel_cudnngemm_swigludense_gemm_persistent_swigluPersistentDenseGemmKernel_object_at__TiledMMA_ThrLayoutVMNK11110000_PermutationMNK____MMAAtom_ThrID10_ShapeMNK6412816_TVL_0)
        /*0044*/ 	.word	0x00000000
.L_14:


//--------------------- .nv.info.kernel_cutlass_kernel_cudnngemm_swigludense_gemm_persistent_swigluPersistentDenseGemmKernel_object_at__TiledMMA_ThrLayoutVMNK11110000_PermutationMNK____MMAAtom_ThrID10_ShapeMNK6412816_TVL_0 --------------------------
	.section	.nv.info.kernel_cutlass_kernel_cudnngemm_swigludense_gemm_persistent_swigluPersistentDenseGemmKernel_object_at__TiledMMA_ThrLayoutVMNK11110000_PermutationMNK____MMAAtom_ThrID10_ShapeMNK6412816_TVL_0,"",@"SHT_CUDA_INFO"
	.sectionflags	@""
	.align	4


	//----- nvinfo : EIATTR_CUDA_API_VERSION
	.align		4
        /*0000*/ 	.byte	0x04, 0x37
        /*0002*/ 	.short	(.L_16 - .L_15)
.L_15:
        /*0004*/ 	.word	0x00000081


	//----- nvinfo : EIATTR_KPARAM_INFO
	.align		4
.L_16:
        /*0008*/ 	.byte	0x04, 0x17
        /*000a*/ 	.short	(.L_18 - .L_17)
.L_17:
        /*000c*/ 	.word	0x00000000
        /*0010*/ 	.short	0x0008
        /*0012*/ 	.short	0x0264
        /*0014*/ 	.byte	0x00, 0xf0, 0x11, 0x00


	//----- nvinfo : EIATTR_KPARAM_INFO
	.align		4
.L_18:
        /*0018*/ 	.byte	0x04, 0x17
        /*001a*/ 	.short	(.L_20 - .L_19)
.L_19:
        /*001c*/ 	.word	0x00000000
        /*0020*/ 	.short	0x0007
        /*0022*/ 	.short	0x0258
        /*0024*/ 	.byte	0x00, 0xf0, 0x31, 0x00


	//----- nvinfo : EIATTR_KPARAM_INFO
	.align		4
.L_20:
        /*0028*/ 	.byte	0x04, 0x17
        /*002a*/ 	.short	(.L_22 - .L_21)
.L_21:
        /*002c*/ 	.word	0x00000000
        /*0030*/ 	.short	0x0006
        /*0032*/ 	.short	0x024c
        /*0034*/ 	.byte	0x00, 0xf0, 0x31, 0x00


	//----- nvinfo : EIATTR_KPARAM_INFO
	.align		4
.L_22:
        /*0038*/ 	.byte	0x04, 0x17
        /*003a*/ 	.short	(.L_24 - .L_23)
.L_23:
        /*003c*/ 	.word	0x00000000
        /*0040*/ 	.short	0x0005
        /*0042*/ 	.short	0x0240
        /*0044*/ 	.byte	0x00, 0xf0, 0x31, 0x00


	//----- nvinfo : EIATTR_KPARAM_INFO
	.align		4
.L_24:
        /*0048*/ 	.byte	0x04, 0x17
        /*004a*/ 	.short	(.L_26 - .L_25)
.L_25:
        /*004c*/ 	.word	0x00000000
        /*0050*/ 	.short	0x0004
        /*0052*/ 	.short	0x01c0
        /*0054*/ 	.byte	0x00, 0xf0, 0x01, 0x02


	//----- nvinfo : EIATTR_KPARAM_INFO
	.align		4
.L_26:
        /*0058*/ 	.byte	0x04, 0x17
        /*005a*/ 	.short	(.L_28 - .L_27)
.L_27:
        /*005c*/ 	.word	0x00000000
        /*0060*/ 	.short	0x0003
        /*0062*/ 	.short	0x0140
        /*0064*/ 	.byte	0x00, 0xf0, 0x01, 0x02


	//----- nvinfo : EIATTR_KPARAM_INFO
	.align		4
.L_28:
        /*0068*/ 	.byte	0x04, 0x17
        /*006a*/ 	.short	(.L_30 - .L_29)
.L_29:
        /*006c*/ 	.word	0x00000000
        /*0070*/ 	.short	0x0002
        /*0072*/ 	.short	0x00c0
        /*0074*/ 	.byte	0x00, 0xf0, 0x01, 0x02


	//----- nvinfo : EIATTR_KPARAM_INFO
	.align		4
.L_30:
        /*0078*/ 	.byte	0x04, 0x17
        /*007a*/ 	.short	(.L_32 - .L_31)
.L_31:
        /*007c*/ 	.word	0x00000000
        /*0080*/ 	.short	0x0001
        /*0082*/ 	.short	0x0040
        /*0084*/ 	.byte	0x00, 0xf0, 0x01, 0x02


	//----- nvinfo : EIATTR_KPARAM_INFO
	.align		4
.L_32:
        /*0088*/ 	.byte	0x04, 0x17
        /*008a*/ 	.short	(.L_34 - .L_33)
.L_33:
        /*008c*/ 	.word	0x00000000
        /*0090*/ 	.short	0x0000
        /*0092*/ 	.short	0x0000
        /*0094*/ 	.byte	0x00, 0xf0, 0x0d, 0x00


	//----- nvinfo : EIATTR_AT_ENTRY_FRAGMENTS
	.align		4
.L_34:
        /*0098*/ 	.byte	0x04, 0x4f
        /*009a*/ 	.short	(.L_36 - .L_35)


	//   ....[0]....
.L_35:
        /*009c*/ 	.word	0x00000004


	//----- nvinfo : EIATTR_RESERVED_SMEM_USED
	.align		4
.L_36:
        /*00a0*/ 	.byte	0x01, 0x41
	.zero		2


	//----- nvinfo : EIATTR_SPARSE_MMA_MASK
	.align		4
        /*00a4*/ 	.byte	0x03, 0x50
        /*00a6*/ 	.short	0x0000


	//----- nvinfo : EIATTR_TCGEN05_1CTA_USED
	.align		4
        /*00a8*/ 	.byte	0x01, 0x51
	.zero		2


	//----- nvinfo : EIATTR_MAXREG_COUNT
	.align		4
        /*00ac*/ 	.byte	0x03, 0x1b
        /*00ae*/ 	.short	0x00ff


	//----- nvinfo : EIATTR_NUM_BARRIERS
	.align		4
        /*00b0*/ 	.byte	0x02, 0x4c
        /*00b2*/ 	.byte	0x03
	.zero		1


	//----- nvinfo : EIATTR_INT_WARP_WIDE_INSTR_OFFSETS
	.align		4
        /*00b4*/ 	.byte	0x04, 0x31
        /*00b6*/ 	.short	(.L_38 - .L_37)


	//   ....[0]....
.L_37:
        /*00b8*/ 	.word	0x00003eb0


	//   ....[1]....
        /*00bc*/ 	.word	0x00003ef0


	//----- nvinfo : EIATTR_COOP_GROUP_MASK_REGIDS
	.align		4
.L_38:
        /*00c0*/ 	.byte	0x04, 0x29
        /*00c2*/ 	.short	(.L_40 - .L_39)


	//   ....[0]....
.L_39:
        /*00c4*/ 	.word	0xffffffff


	//   ....[1]....
        /*00c8*/ 	.word	0xffffffff


	//   ....[2]....
        /*00cc*/ 	.word	0xffffffff


	//   ....[3]....
        /*00d0*/ 	.word	0xffffffff


	//   ....[4]....
        /*00d4*/ 	.word	0xffffffff


	//   ....[5]....
        /*00d8*/ 	.word	0xffffffff


	//   ....[6]....
        /*00dc*/ 	.word	0xffffffff


	//----- nvinfo : EIATTR_COOP_GROUP_INSTR_OFFSETS
	.align		4
.L_40:
        /*00e0*/ 	.byte	0x04, 0x28
        /*00e2*/ 	.short	(.L_42 - .L_41)


	//   ....[0]....
.L_41:
        /*00e4*/ 	.word	0x00000410


	//   ....[1]....
        /*00e8*/ 	.word	0x000005c0


	//   ....[2]....
        /*00ec*/ 	.word	0x00000660


	//   ....[3]....
        /*00f0*/ 	.word	0x00001970


	//   ....[4]....
        /*00f4*/ 	.word	0x00001c30


	//   ....[5]....
        /*00f8*/ 	.word	0x00003d40


	//   ....[6]....
        /*00fc*/ 	.word	0x00003fa0


	//----- nvinfo : EIATTR_VRC_CTA_INIT_COUNT
	.align		4
.L_42:
        /*0100*/ 	.byte	0x02, 0x4a
        /*0102*/ 	.byte	0x80
	.zero		1


	//----- nvinfo : EIATTR_MBARRIER_INSTR_OFFSETS
	.align		4
        /*0104*/ 	.byte	0x04, 0x39
        /*0106*/ 	.short	(.L_44 - .L_43)


	//   ....[0]....
.L_43:
        /*0108*/ 	.word	0x000002e0
        /*010c*/ 	.word	0x000000ff
        /*0110*/ 	.word	0x00000000
        /*0114*/ 	.short	0x0100
        /*0116*/ 	.byte	0x06
	.zero		1


	//   ....[1]....
        /*0118*/ 	.word	0x000002f0
        /*011c*/ 	.word	0x000000ff
        /*0120*/ 	.word	0x00000008
        /*0124*/ 	.short	0x0100
        /*0126*/ 	.byte	0x06
	.zero		1


	//   ....[2]....
        /*0128*/ 	.word	0x00000300
        /*012c*/ 	.word	0x000000ff
        /*0130*/ 	.word	0x00000010
        /*0134*/ 	.short	0x0100
        /*0136*/ 	.byte	0x06
	.zero		1


	//   ....[3]....
        /*0138*/ 	.word	0x00000310
        /*013c*/ 	.word	0x000000ff
        /*0140*/ 	.word	0x00000018
        /*0144*/ 	.short	0x0100
        /*0146*/ 	.byte	0x06
	.zero		1


	//   ....[4]....
        /*0148*/ 	.word	0x00000320
        /*014c*/ 	.word	0x000000ff
        /*0150*/ 	.word	0x00000020
        /*0154*/ 	.short	0x0100
        /*0156*/ 	.byte	0x06
	.zero		1


	//   ....[5]....
        /*0158*/ 	.word	0x00000330
        /*015c*/ 	.word	0x000000ff
        /*0160*/ 	.word	0x00000028
        /*0164*/ 	.short	0x0100
        /*0166*/ 	.byte	0x06
	.zero		1


	//   ....[6]....
        /*0168*/ 	.word	0x00000340
        /*016c*/ 	.word	0x000000ff
        /*0170*/ 	.word	0x00000030
        /*0174*/ 	.short	0x0100
        /*0176*/ 	.byte	0x06
	.zero		1


	//   ....[7]....
        /*0178*/ 	.word	0x00000350
        /*017c*/ 	.word	0x000000ff
        /*0180*/ 	.word	0x00000038
        /*0184*/ 	.short	0x0100
        /*0186*/ 	.byte	0x06
	.zero		1


	//   ....[8]....
        /*0188*/ 	.word	0x00000360
        /*018c*/ 	.word	0x000000ff
        /*0190*/ 	.word	0x00000040
        /*0194*/ 	.short	0x0100
        /*0196*/ 	.byte	0x06
	.zero		1


	//   ....[9]....
        /*0198*/ 	.word	0x00000370
        /*019c*/ 	.word	0x000000ff
        /*01a0*/ 	.word	0x00000048
        /*01a4*/ 	.short	0x0100
        /*01a6*/ 	.byte	0x06
	.zero		1


	//   ....[10]....
        /*01a8*/ 	.word	0x00000380
        /*01ac*/ 	.word	0x000000ff
        /*01b0*/ 	.word	0x00000050
        /*01b4*/ 	.short	0x0100
        /*01b6*/ 	.byte	0x06
	.zero		1


	//   ....[11]....
        /*01b8*/ 	.word	0x00000390
        /*01bc*/ 	.word	0x000000ff
        /*01c0*/ 	.word	0x00000058
        /*01c4*/ 	.short	0x0100
        /*01c6*/ 	.byte	0x06
	.zero		1


	//   ....[12]....
        /*01c8*/ 	.word	0x000003a0
        /*01cc*/ 	.word	0x000000ff
        /*01d0*/ 	.word	0x00000060
        /*01d4*/ 	.short	0x0100
        /*01d6*/ 	.byte	0x06
	.zero		1


	//   ....[13]....
        /*01d8*/ 	.word	0x000003b0
        /*01dc*/ 	.word	0x000000ff
        /*01e0*/ 	.word	0x00000068
        /*01e4*/ 	.short	0x0100
        /*01e6*/ 	.byte	0x06
	.zero		1


	//   ....[14]....
        /*01e8*/ 	.word	0x00000530
        /*01ec*/ 	.word	0x000000ff
        /*01f0*/ 	.word	0x00000070
        /*01f4*/ 	.short	0x0100
        /*01f6*/ 	.byte	0x07
	.zero		1


	//   ....[15]....
        /*01f8*/ 	.word	0x00000540
        /*01fc*/ 	.word	0x000000ff
        /*0200*/ 	.word	0x00000078
        /*0204*/ 	.short	0x0100
        /*0206*/ 	.byte	0x07
	.zero		1


	//   ....[16]....
        /*0208*/ 	.word	0x00000550
        /*020c*/ 	.word	0x000000ff
        /*0210*/ 	.word	0x00000080
        /*0214*/ 	.short	0x0100
        /*0216*/ 	.byte	0x07
	.zero		1


	//   ....[17]....
        /*0218*/ 	.word	0x00000560
        /*021c*/ 	.word	0x000000ff
        /*0220*/ 	.word	0x00000088
        /*0224*/ 	.short	0x0100
        /*0226*/ 	.byte	0x07
	.zero		1


	//   ....[18]....
        /*0228*/ 	.word	0x00000a90
        /*022c*/ 	.word	0x000000ff
        /*0230*/ 	.word	0x00000038
        /*0234*/ 	.short	0x010a
        /*0236*/ 	.byte	0x05
	.zero		1


	//   ....[19]....
        /*0238*/ 	.word	0x00000bc0
        /*023c*/ 	.word	0x000000ff
        /*0240*/ 	.word	0x00000038
        /*0244*/ 	.short	0x010a
        /*0246*/ 	.byte	0x09
	.zero		1


	//   ....[20]....
        /*0248*/ 	.word	0x00000cf0
        /*024c*/ 	.word	0x000000ff
        /*0250*/ 	.word	0x00000038
        /*0254*/ 	.short	0x010a
        /*0256*/ 	.byte	0x1e
	.zero		1


	//   ....[21]....
        /*0258*/ 	.word	0x000010b0
        /*025c*/ 	.word	0x000000ff
        /*0260*/ 	.word	0x00000038
        /*0264*/ 	.short	0x010a
        /*0266*/ 	.byte	0x05
	.zero		1


	//   ....[22]....
        /*0268*/ 	.word	0x00001440
        /*026c*/ 	.word	0x000000ff
        /*0270*/ 	.word	0x00000000
        /*0274*/ 	.short	0x010a
        /*0276*/ 	.byte	0x06
	.zero		1


	//   ....[23]....
        /*0278*/ 	.word	0x00001470
        /*027c*/ 	.word	0x000000ff
        /*0280*/ 	.word	0x00000080
        /*0284*/ 	.short	0x010a
        /*0286*/ 	.byte	0x07
	.zero		1


	//   ....[24]....
        /*0288*/ 	.word	0x00001610
        /*028c*/ 	.word	0x000000ff
        /*0290*/ 	.word	0x00000000
        /*0294*/ 	.short	0x010a
        /*0296*/ 	.byte	0x05
	.zero		1


	//   ....[25]....
        /*0298*/ 	.word	0x00001770
        /*029c*/ 	.word	0x000000ff
        /*02a0*/ 	.word	0x00000000
        /*02a4*/ 	.short	0x010a
        /*02a6*/ 	.byte	0x06
	.zero		1


	//   ....[26]....
        /*02a8*/ 	.word	0x00001900
        /*02ac*/ 	.word	0x00000002
        /*02b0*/ 	.word	0x00000080
        /*02b4*/ 	.short	0x010a
        /*02b6*/ 	.byte	0xff
	.zero		1


	//   ....[27]....
        /*02b8*/ 	.word	0x00002220
        /*02bc*/ 	.word	0x00000003
        /*02c0*/ 	.word	0x00000070
        /*02c4*/ 	.short	0x010a
        /*02c6*/ 	.byte	0xff
	.zero		1


	//   ....[28]....
        /*02c8*/ 	.word	0x00003b10
        /*02cc*/ 	.word	0x00000003
        /*02d0*/ 	.word	0x00000080
        /*02d4*/ 	.short	0x0101
        /*02d6*/ 	.byte	0xff
	.zero		1


	//   ....[29]....
        /*02d8*/ 	.word	0x00004000
        /*02dc*/ 	.word	0x00000002
        /*02e0*/ 	.word	0x00000038
        /*02e4*/ 	.short	0x010a
        /*02e6*/ 	.byte	0xff
	.zero		1


	//   ....[30]....
        /*02e8*/ 	.word	0x00004080
        /*02ec*/ 	.word	0x00000002
        /*02f0*/ 	.word	0x00000038
        /*02f4*/ 	.short	0x010a
        /*02f6*/ 	.byte	0xff
	.zero		1


	//   ....[31]....
        /*02f8*/ 	.word	0x00004100
        /*02fc*/ 	.word	0x00000002
        /*0300*/ 	.word	0x00000080
        /*0304*/ 	.short	0x010a
        /*0306*/ 	.byte	0xff
	.zero		1


	//   ....[32]....
        /*0308*/ 	.word	0x00004180
        /*030c*/ 	.word	0x00000002
        /*0310*/ 	.word	0x00000000
        /*0314*/ 	.short	0x010a
        /*0316*/ 	.byte	0xff
	.zero		1


	//   ....[33]....
        /*0318*/ 	.word	0x000041e0
        /*031c*/ 	.word	0x00000002
        /*0320*/ 	.word	0x00000080
        /*0324*/ 	.short	0x010a
        /*0326*/ 	.byte	0xff
	.zero		1


	//   ....[34]....
        /*0328*/ 	.word	0x00004240
        /*032c*/ 	.word	0x00000003
        /*0330*/ 	.word	0x00000070
        /*0334*/ 	.short	0x010a
        /*0336*/ 	.byte	0xff
	.zero		1


	//----- nvinfo : EIATTR_NUM_MBARRIERS
	.align		4
.L_44:
        /*0338*/ 	.byte	0x03, 0x38
        /*033a*/ 	.short	0x0012


	//----- nvinfo : EIATTR_EXIT_INSTR_OFFSETS
	.align		4
        /*033c*/ 	.byte	0x04, 0x1c
        /*033e*/ 	.short	(.L_46 - .L_45)


	//   ....[0]....
.L_45:
        /*0340*/ 	.word	0x00001930


	//   ....[1]....
        /*0344*/ 	.word	0x00003fc0


	//----- nvinfo : EIATTR_REQNTID
	.align		4
.L_46:
        /*0348*/ 	.byte	0x04, 0x10
        /*034a*/ 	.short	(.L_48 - .L_47)
.L_47:
        /*034c*/ 	.word	0x000000c0
        /*0350*/ 	.word	0x00000001
        /*0354*/ 	.word	0x00000001


	//----- nvinfo : EIATTR_CRS_STACK_SIZE
	.align		4
.L_48:
        /*0358*/ 	.byte	0x04, 0x1e
        /*035a*/ 	.short	(.L_50 - .L_49)
.L_49:
        /*035c*/ 	.word	0x00000000


	//----- nvinfo : EIATTR_CBANK_PARAM_SIZE
	.align		4
.L_50:
        /*0360*/ 	.byte	0x03, 0x19
        /*0362*/ 	.short	0x0268


	//----- nvinfo : EIATTR_PARAM_CBANK
	.align		4
        /*0364*/ 	.byte	0x04, 0x0a
        /*0366*/ 	.short	(.L_52 - .L_51)
	.align		4
.L_51:
        /*0368*/ 	.word	index@(.nv.constant0.kernel_cutlass_kernel_cudnngemm_swigludense_gemm_persistent_swigluPersistentDenseGemmKernel_object_at__TiledMMA_ThrLayoutVMNK11110000_PermutationMNK____MMAAtom_ThrID10_ShapeMNK6412816_TVL_0)
        /*036c*/ 	.short	0x0380
        /*036e*/ 	.short	0x0268


	//----- nvinfo : EIATTR_SW_WAR
	.align		4
.L_52:
        /*0370*/ 	.byte	0x04, 0x36
        /*0372*/ 	.short	(.L_54 - .L_53)
.L_53:
        /*0374*/ 	.word	0x00000008
.L_54:


//--------------------- .nv.compat                --------------------------
	.section	.nv.compat,"",@"SHT_CUDA_COMPAT_INFO"
	.align	4
        /*0000*/ 	.byte	0x02, 0x02, 0x02, 0x00, 0x02, 0x05, 0x05, 0x00, 0x02, 0x03, 0x01, 0x00, 0x02, 0x06, 0x01, 0x00


//--------------------- .nv.callgraph             --------------------------
	.section	.nv.callgraph,"",@"SHT_CUDA_CALLGRAPH"
	.align	4
	.sectionentsize	8
	.align		4
        /*0000*/ 	.word	0x00000000
	.align		4
        /*0004*/ 	.word	0xffffffff
	.align		4
        /*0008*/ 	.word	0x00000000
	.align		4
        /*000c*/ 	.word	0xfffffffe
	.align		4
        /*0010*/ 	.word	0x00000000
	.align		4
        /*0014*/ 	.word	0xfffffffd
	.align		4
        /*0018*/ 	.word	0x00000000
	.align		4
        /*001c*/ 	.word	0xfffffffc


//--------------------- .text.kernel_cutlass_kernel_cudnngemm_swigludense_gemm_persistent_swigluPersistentDenseGemmKernel_object_at__TiledMMA_ThrLayoutVMNK11110000_PermutationMNK____MMAAtom_ThrID10_ShapeMNK6412816_TVL_0 --------------------------
	.section	.text.kernel_cutlass_kernel_cudnngemm_swigludense_gemm_persistent_swigluPersistentDenseGemmKernel_object_at__TiledMMA_ThrLayoutVMNK11110000_PermutationMNK____MMAAtom_ThrID10_ShapeMNK6412816_TVL_0,"ax",@progbits
	.align	128
        .global         kernel_cutlass_kernel_cudnngemm_swigludense_gemm_persistent_swigluPersistentDenseGemmKernel_object_at__TiledMMA_ThrLayoutVMNK11110000_PermutationMNK____MMAAtom_ThrID10_ShapeMNK6412816_TVL_0
        .type           kernel_cutlass_kernel_cudnngemm_swigludense_gemm_persistent_swigluPersistentDenseGemmKernel_object_at__TiledMMA_ThrLayoutVMNK11110000_PermutationMNK____MMAAtom_ThrID10_ShapeMNK6412816_TVL_0,@function
        .size           kernel_cutlass_kernel_cudnngemm_swigludense_gemm_persistent_swigluPersistentDenseGemmKernel_object_at__TiledMMA_ThrLayoutVMNK11110000_PermutationMNK____MMAAtom_ThrID10_ShapeMNK6412816_TVL_0,(.L_x_56 - kernel_cutlass_kernel_cudnngemm_swigludense_gemm_persistent_swigluPersistentDenseGemmKernel_object_at__TiledMMA_ThrLayoutVMNK11110000_PermutationMNK____MMAAtom_ThrID10_ShapeMNK6412816_TVL_0)
        .other          kernel_cutlass_kernel_cudnngemm_swigludense_gemm_persistent_swigluPersistentDenseGemmKernel_object_at__TiledMMA_ThrLayoutVMNK11110000_PermutationMNK____MMAAtom_ThrID10_ShapeMNK6412816_TVL_0,@"STO_CUDA_ENTRY STV_DEFAULT"
kernel_cutlass_kernel_cudnngemm_swigludense_gemm_persistent_swigluPersistentDenseGemmKernel_object_at__TiledMMA_ThrLayoutVMNK11110000_PermutationMNK____MMAAtom_ThrID10_ShapeMNK6412816_TVL_0:
.text.kernel_cutlass_kernel_cudnngemm_swigludense_gemm_persistent_swigluPersistentDenseGemmKernel_object_at__TiledMMA_ThrLayoutVMNK11110000_PermutationMNK____MMAAtom_ThrID10_ShapeMNK6412816_TVL_0:
[----:B------:R-:W1:Y:S01]  /*0000*/  LDC R1, c[0x0][0x37c] ;  /* 0x0000df00ff017b82 */ /* 0x000e620000000800 */
[----:B------:R-:W2:Y:S07]  /*0010*/  S2R R0, SR_TID.X ;  /* 0x0000000000007919 */ /* 0x000eae0000002100 */
[----:B------:R-:W3:Y:S01]  /*0020*/  S2UR UR4, SR_CgaCtaId ;  /* 0x00000000000479c3 */ /* 0x000ee20000008800 */
[----:B------:R-:W4:Y:S01]  /*0030*/  LDCU.U8 UR6, c[0x0][0x382] ;  /* 0x00007040ff0677ac */ /* 0x000f220008000000 */
[----:B------:R-:W5:Y:S01]  /*0040*/  LDCU.U8 UR5, c[0x0][0x381] ;  /* 0x00007020ff0577ac */ /* 0x000f620008000000 */
[----:B------:R-:W2:Y:S01]  /*0050*/  LDCU UR7, c[0x0][0x36c] ;  /* 0x00006d80ff0777ac */ /* 0x000ea20008000800 */
[----:B------:R-:W-:Y:S01]  /*0060*/  UMOV UR19, 0x1 ;  /* 0x0000000100137882 */ /* 0x000fe20000000000 */
[----:B----4-:R-:W-:-:S02]  /*0070*/  ULOP3.LUT UR6, UR6, 0x1, URZ, 0xc0, !UPT ;  /* 0x0000000106067892 */ /* 0x010fc4000f8ec0ff */
[----:B-----5:R-:W-:Y:S02]  /*0080*/  ULOP3.LUT UR5, UR5, 0x1, URZ, 0xc0, !UPT ;  /* 0x0000000105057892 */ /* 0x020fe4000f8ec0ff */
[----:B---3--:R-:W-:Y:S02]  /*0090*/  ULEA.HI UR8, UR4, UR4, URZ, 0x1 ;  /* 0x0000000404087291 */ /* 0x008fe4000f8f08ff */
[----:B--2---:R-:W-:Y:S02]  /*00a0*/  UISETP.EQ.U32.AND UP4, UPT, UR7, 0x1, UPT ;  /* 0x000000010700788c */ /* 0x004fe4000bf82070 */
[----:B------:R-:W-:Y:S01]  /*00b0*/  ULOP3.LUT UR8, UR8, 0xfffffffe, URZ, 0xc0, !UPT ;  /* 0xfffffffe08087892 */ /* 0x000fe2000f8ec0ff */
[----:B------:R-:W-:Y:S01]  /*00c0*/  SHF.R.U32.HI R69, RZ, 0x5, R0 ;  /* 0x00000005ff457819 */ /* 0x000fe20000011600 */
[----:B------:R-:W-:Y:S02]  /*00d0*/  UISETP.NE.U32.AND UP6, UPT, UR6, 0x1, UPT ;  /* 0x000000010600788c */ /* 0x000fe4000bfc5070 */
[----:B------:R-:W-:Y:S01]  /*00e0*/  UIADD3 UR18, UPT, UPT, -UR8, UR4, URZ ;  /* 0x0000000408127290 */ /* 0x000fe2000fffe1ff */
[C---:B------:R-:W-:Y:S01]  /*00f0*/  ISETP.NE.AND P1, PT, R69.reuse, 0x5, PT ;  /* 0x000000054500780c */ /* 0x040fe20003f25270 */
[----:B------:R-:W-:Y:S01]  /*0100*/  UISETP.NE.U32.AND UP5, UPT, UR5, 0x1, UPT ;  /* 0x000000010500788c */ /* 0x000fe2000bfa5070 */
[----:B------:R-:W-:Y:S01]  /*0110*/  ISETP.NE.AND P0, PT, R69, RZ, PT ;  /* 0x000000ff4500720c */ /* 0x000fe20003f05270 */
[----:B------:R-:W-:-:S10]  /*0120*/  USHF.L.U32 UR19, UR19, UR18, URZ ;  /* 0x0000001213137299 */ /* 0x000fd400080006ff */
[----:B-1----:R-:W-:Y:S05]  /*0130*/  @P1 BRA `(.L_x_0) ;  /* 0x0000000000381947 */ /* 0x002fea0003800000 */
[----:B------:R-:W1:Y:S02]  /*0140*/  LDCU.64 UR6, c[0x0][0x348] ;  /* 0x00006900ff0677ac */ /* 0x000e640008000a00 */
[----:B-1----:R-:W-:Y:S02]  /*0150*/  UIADD3 UR12, UP3, UPT, UR6, 0x40, URZ ;  /* 0x00000040060c7890 */ /* 0x002fe4000ff7e0ff */
[----:B------:R-:W-:Y:S02]  /*0160*/  UIADD3 UR10, UP2, UPT, UR6, 0xc0, URZ ;  /* 0x000000c0060a7890 */ /* 0x000fe4000ff5e0ff */
[----:B------:R-:W-:Y:S02]  /*0170*/  UIADD3 UR8, UP1, UPT, UR6, 0x140, URZ ;  /* 0x0000014006087890 */ /* 0x000fe4000ff3e0ff */
[----:B------:R-:W-:Y:S02]  /*0180*/  UIADD3 UR6, UP0, UPT, UR6, 0x1c0, URZ ;  /* 0x000001c006067890 */ /* 0x000fe4000ff1e0ff */
[----:B------:R-:W-:-:S02]  /*0190*/  UIADD3.X UR13, UPT, UPT, URZ, UR7, URZ, UP3, !UPT ;  /* 0x00000007ff0d7290 */ /* 0x000fc40009ffe4ff */
[----:B------:R-:W-:Y:S02]  /*01a0*/  UIADD3.X UR11, UPT, UPT, URZ, UR7, URZ, UP2, !UPT ;  /* 0x00000007ff0b7290 */ /* 0x000fe400097fe4ff */
[----:B------:R-:W-:Y:S02]  /*01b0*/  UIADD3.X UR9, UPT, UPT, URZ, UR7, URZ, UP1, !UPT ;  /* 0x00000007ff097290 */ /* 0x000fe40008ffe4ff */
[----:B------:R-:W-:-:S03]  /*01c0*/  UIADD3.X UR7, UPT, UPT, URZ, UR7, URZ, UP0, !UPT ;  /* 0x00000007ff077290 */ /* 0x000fc600087fe4ff */
[----:B------:R1:W-:Y:S02]  /*01d0*/  UTMACCTL.PF [UR12] ;  /* 0x000000000c0079b9 */ /* 0x0003e40008040000 */
[----:B------:R1:W-:Y:S02]  /*01e0*/  UTMACCTL.PF [UR10] ;  /* 0x000000000a0079b9 */ /* 0x0003e40008040000 */
[----:B------:R1:W-:Y:S02]  /*01f0*/  UTMACCTL.PF [UR8] ;  /* 0x00000000080079b9 */ /* 0x0003e40008040000 */
[----:B------:R1:W-:Y:S02]  /*0200*/  UTMACCTL.PF [UR6] ;  /* 0x00000000060079b9 */ /* 0x0003e40008040000 */
[----:B-1----:R-:W-:Y:S01]  /*0210*/  NOP ;  /* 0x0000000000007918 */ /* 0x002fe20000000000 */
.L_x_0:
[----:B------:R-:W-:Y:S05]  /*0220*/  @P0 BRA `(.L_x_1) ;  /* 0x0000000000680947 */ /* 0x000fea0003800000 */
[----:B------:R-:W-:Y:S01]  /*0230*/  UMOV UR6, 0x400 ;  /* 0x0000040000067882 */ /* 0x000fe20000000000 */
[----:B------:R-:W-:Y:S01]  /*0240*/  UMOV UR8, 0x1 ;  /* 0x0000000100087882 */ /* 0x000fe20000000000 */
[----:B------:R-:W-:Y:S02]  /*0250*/  ULEA UR6, UR4, UR6, 0x18 ;  /* 0x0000000604067291 */ /* 0x000fe4000f8ec0ff */
[----:B------:R-:W-:-:S04]  /*0260*/  UIADD3 UR8, UPT, UPT, -UR8, 0x100000, URZ ;  /* 0x0010000008087890 */ /* 0x000fc8000fffe1ff */
[----:B------:R-:W-:Y:S02]  /*0270*/  USHF.L.U32 UR9, UR8, 0xb, URZ ;  /* 0x0000000b08097899 */ /* 0x000fe400080006ff */
[----:B------:R-:W-:Y:S01]  /*0280*/  USHF.L.U32 UR8, UR8, 0x1, URZ ;  /* 0x0000000108087899 */ /* 0x000fe200080006ff */
[----:B------:R-:W-:Y:S02]  /*0290*/  UMOV UR5, 0x2 ;  /* 0x0000000200057882 */ /* 0x000fe40000000000 */
[----:B------:R-:W-:-:S04]  /*02a0*/  UIADD3 UR10, UPT, UPT, -UR5, 0x100000, URZ ;  /* 0x00100000050a7890 */ /* 0x000fc8000fffe1ff */
[----:B------:R-:W-:Y:S02]  /*02b0*/  USHF.L.U32 UR11, UR10, 0xb, URZ ;  /* 0x0000000b0a0b7899 */ /* 0x000fe400080006ff */
[----:B------:R-:W-:Y:S01]  /*02c0*/  USHF.L.U32 UR10, UR10, 0x1, URZ ;  /* 0x000000010a0a7899 */ /* 0x000fe200080006ff */
[----:B------:R-:W1:Y:S02]  /*02d0*/  FENCE.VIEW.ASYNC.S ;  /* 0x00000000000073c6 */ /* 0x000e640000000000 */
[----:B-1----:R1:W2:Y:S01]  /*02e0*/  SYNCS.EXCH.64 URZ, [UR6], UR8 ;  /* 0x0000000806ff75b2 */ /* 0x0022a20008000100 */
[----:B------:R1:W3:Y:S01]  /*02f0*/  SYNCS.EXCH.64 URZ, [UR6+0x8], UR8 ;  /* 0x0000080806ff75b2 */ /* 0x0002e20008000100 */
[----:B------:R1:W4:Y:S01]  /*0300*/  SYNCS.EXCH.64 URZ, [UR6+0x10], UR8 ;  /* 0x0000100806ff75b2 */ /* 0x0003220008000100 */
[----:B------:R1:W5:Y:S01]  /*0310*/  SYNCS.EXCH.64 URZ, [UR6+0x18], UR8 ;  /* 0x0000180806ff75b2 */ /* 0x0003620008000100 */
[----:B------:R1:W1:Y:S01]  /*0320*/  SYNCS.EXCH.64 URZ, [UR6+0x20], UR8 ;  /* 0x0000200806ff75b2 */ /* 0x0002620008000100 */
[----:B------:R1:W1:Y:S01]  /*0330*/  SYNCS.EXCH.64 URZ, [UR6+0x28], UR8 ;  /* 0x0000280806ff75b2 */ /* 0x0002620008000100 */
[----:B------:R1:W1:Y:S03]  /*0340*/  SYNCS.EXCH.64 URZ, [UR6+0x30], UR8 ;  /* 0x0000300806ff75b2 */ /* 0x0002660008000100 */
[----:B------:R1:W1:Y:S01]  /*0350*/  SYNCS.EXCH.64 URZ, [UR6+0x38], UR10 ;  /* 0x0000380a06ff75b2 */ /* 0x0002620008000100 */
[----:B------:R1:W1:Y:S01]  /*0360*/  SYNCS.EXCH.64 URZ, [UR6+0x40], UR10 ;  /* 0x0000400a06ff75b2 */ /* 0x0002620008000100 */
[----:B------:R1:W1:Y:S01]  /*0370*/  SYNCS.EXCH.64 URZ, [UR6+0x48], UR10 ;  /* 0x0000480a06ff75b2 */ /* 0x0002620008000100 */
[----:B------:R1:W1:Y:S01]  /*0380*/  SYNCS.EXCH.64 URZ, [UR6+0x50], UR10 ;  /* 0x0000500a06ff75b2 */ /* 0x0002620008000100 */
[----:B------:R1:W1:Y:S01]  /*0390*/  SYNCS.EXCH.64 URZ, [UR6+0x58], UR10 ;  /* 0x0000580a06ff75b2 */ /* 0x0002620008000100 */
[----:B------:R1:W1:Y:S01]  /*03a0*/  SYNCS.EXCH.64 URZ, [UR6+0x60], UR10 ;  /* 0x0000600a06ff75b2 */ /* 0x0002620008000100 */
[----:B------:R1:W1:Y:S01]  /*03b0*/  SYNCS.EXCH.64 URZ, [UR6+0x68], UR10 ;  /* 0x0000680a06ff75b2 */ /* 0x0002620008000100 */
[----:B------:R-:W-:Y:S01]  /*03c0*/  NOP ;  /* 0x0000000000007918 */ /* 0x000fe20000000000 */
.L_x_1:
[----:B------:R-:W-:Y:S01]  /*03d0*/  NOP ;  /* 0x0000000000007918 */ /* 0x000fe20000000000 */
[----:B------:R-:W-:Y:S05]  /*03e0*/  BRA.U !UP4, `(.L_x_2) ;  /* 0x000000010c087547 */ /* 0x000fea000b800000 */
[----:B-12345:R-:W-:Y:S01]  /*03f0*/  UCGABAR_ARV ;  /* 0x00000000000079c7 */ /* 0x03efe20008000000 */
[----:B------:R-:W-:Y:S05]  /*0400*/  BRA `(.L_x_3) ;  /* 0x0000000000047947 */ /* 0x000fea0003800000 */
.L_x_2:
[----:B-12345:R-:W-:Y:S01]  /*0410*/  NOP ;  /* 0x0000000000007918 */ /* 0x03efe20000000000 */
.L_x_3:
[----:B------:R-:W-:Y:S05]  /*0420*/  BRA.U !UP4, `(.L_x_4) ;  /* 0x000000010c0c7547 */ /* 0x000fea000b800000 */
[----:B------:R-:W-:Y:S01]  /*0430*/  UCGABAR_WAIT ;  /* 0x0000000000007dc7 */ /* 0x000fe20008000000 */
[----:B------:R-:W-:Y:S01]  /*0440*/  CCTL.IVALL ;  /* 0x00000000ff00798f */ /* 0x000fe20002000000 */
[----:B------:R-:W-:Y:S05]  /*0450*/  BRA `(.L_x_5) ;  /* 0x0000000000047947 */ /* 0x000fea0003800000 */
.L_x_4:
[----:B------:R-:W-:Y:S06]  /*0460*/  BAR.SYNC.DEFER_BLOCKING 0x0 ;  /* 0x0000000000007b1d */ /* 0x000fec0000010000 */
.L_x_5:
[----:B------:R-:W-:Y:S05]  /*0470*/  @P0 BRA `(.L_x_6) ;  /* 0x0000000000400947 */ /* 0x000fea0003800000 */
[----:B------:R-:W-:Y:S01]  /*0480*/  UMOV UR7, 0x400 ;  /* 0x0000040000077882 */ /* 0x000fe20000000000 */
[----:B------:R-:W-:Y:S01]  /*0490*/  UMOV UR6, 0x1 ;  /* 0x0000000100067882 */ /* 0x000fe20000000000 */
[----:B------:R-:W-:Y:S01]  /*04a0*/  UMOV UR5, 0x4 ;  /* 0x0000000400057882 */ /* 0x000fe20000000000 */
[----:B------:R-:W-:Y:S02]  /*04b0*/  ULEA UR7, UR4, UR7, 0x18 ;  /* 0x0000000704077291 */ /* 0x000fe4000f8ec0ff */
[----:B------:R-:W-:-:S04]  /*04c0*/  UIADD3 UR8, UPT, UPT, -UR6, 0x100000, URZ ;  /* 0x0010000006087890 */ /* 0x000fc8000fffe1ff */
[----:B------:R-:W-:Y:S02]  /*04d0*/  USHF.L.U32 UR9, UR8, 0xb, URZ ;  /* 0x0000000b08097899 */ /* 0x000fe400080006ff */
[----:B------:R-:W-:Y:S02]  /*04e0*/  USHF.L.U32 UR8, UR8, 0x1, URZ ;  /* 0x0000000108087899 */ /* 0x000fe400080006ff */
[----:B------:R-:W-:-:S04]  /*04f0*/  UIADD3 UR10, UPT, UPT, -UR5, 0x100000, URZ ;  /* 0x00100000050a7890 */ /* 0x000fc8000fffe1ff */
[----:B------:R-:W-:Y:S02]  /*0500*/  USHF.L.U32 UR11, UR10, 0xb, URZ ;  /* 0x0000000b0a0b7899 */ /* 0x000fe400080006ff */
[----:B------:R-:W-:Y:S01]  /*0510*/  USHF.L.U32 UR10, UR10, 0x1, URZ ;  /* 0x000000010a0a7899 */ /* 0x000fe200080006ff */
[----:B------:R-:W1:Y:S03]  /*0520*/  FENCE.VIEW.ASYNC.S ;  /* 0x00000000000073c6 */ /* 0x000e660000000000 */
[----:B-1----:R1:W2:Y:S01]  /*0530*/  SYNCS.EXCH.64 URZ, [UR7+0x70], UR8 ;  /* 0x0000700807ff75b2 */ /* 0x0022a20008000100 */
[----:B------:R1:W3:Y:S07]  /*0540*/  SYNCS.EXCH.64 URZ, [UR7+0x78], UR8 ;  /* 0x0000780807ff75b2 */ /* 0x0002ee0008000100 */
[----:B------:R1:W4:Y:S01]  /*0550*/  SYNCS.EXCH.64 URZ, [UR7+0x80], UR10 ;  /* 0x0000800a07ff75b2 */ /* 0x0003220008000100 */
[----:B------:R1:W5:Y:S01]  /*0560*/  SYNCS.EXCH.64 URZ, [UR7+0x88], UR10 ;  /* 0x0000880a07ff75b2 */ /* 0x0003620008000100 */
[----:B------:R-:W-:Y:S01]  /*0570*/  NOP ;  /* 0x0000000000007918 */ /* 0x000fe20000000000 */
.L_x_6:
[----:B------:R-:W-:Y:S01]  /*0580*/  NOP ;  /* 0x0000000000007918 */ /* 0x000fe20000000000 */
[----:B------:R-:W-:Y:S05]  /*0590*/  BRA.U !UP4, `(.L_x_7) ;  /* 0x000000010c087547 */ /* 0x000fea000b800000 */
[----:B--2345:R-:W-:Y:S01]  /*05a0*/  UCGABAR_ARV ;  /* 0x00000000000079c7 */ /* 0x03cfe20008000000 */
[----:B------:R-:W-:Y:S05]  /*05b0*/  BRA `(.L_x_8) ;  /* 0x0000000000047947 */ /* 0x000fea0003800000 */
.L_x_7:
[----:B--2345:R-:W-:Y:S01]  /*05c0*/  NOP ;  /* 0x0000000000007918 */ /* 0x03cfe20000000000 */
.L_x_8:
[----:B------:R-:W-:Y:S05]  /*05d0*/  BRA.U !UP4, `(.L_x_9) ;  /* 0x000000010c0c7547 */ /* 0x000fea000b800000 */
[----:B------:R-:W-:Y:S01]  /*05e0*/  UCGABAR_WAIT ;  /* 0x0000000000007dc7 */ /* 0x000fe20008000000 */
[----:B------:R-:W-:Y:S01]  /*05f0*/  CCTL.IVALL ;  /* 0x00000000ff00798f */ /* 0x000fe20002000000 */
[----:B------:R-:W-:Y:S05]  /*0600*/  BRA `(.L_x_10) ;  /* 0x0000000000047947 */ /* 0x000fea0003800000 */
.L_x_9:
[----:B------:R-:W-:Y:S06]  /*0610*/  BAR.SYNC.DEFER_BLOCKING 0x0 ;  /* 0x0000000000007b1d */ /* 0x000fec0000010000 */
.L_x_10:
[----:B------:R-:W-:Y:S01]  /*0620*/  NOP ;  /* 0x0000000000007918 */ /* 0x000fe20000000000 */
[----:B------:R-:W-:Y:S05]  /*0630*/  BRA.U !UP4, `(.L_x_11) ;  /* 0x000000010c087547 */ /* 0x000fea000b800000 */
[----:B------:R-:W-:Y:S01]  /*0640*/  UCGABAR_ARV ;  /* 0x00000000000079c7 */ /* 0x000fe20008000000 */
[----:B------:R-:W-:Y:S05]  /*0650*/  BRA `(.L_x_12) ;  /* 0x0000000000047947 */ /* 0x000fea0003800000 */
.L_x_11:
[----:B------:R-:W-:Y:S01]  /*0660*/  NOP ;  /* 0x0000000000007918 */ /* 0x000fe20000000000 */
.L_x_12:
[----:B------:R-:W-:Y:S05]  /*0670*/  BRA.U !UP4, `(.L_x_13) ;  /* 0x000000010c0c7547 */ /* 0x000fea000b800000 */
[----:B------:R-:W-:Y:S01]  /*0680*/  UCGABAR_WAIT ;  /* 0x0000000000007dc7 */ /* 0x000fe20008000000 */
[----:B------:R-:W-:Y:S01]  /*0690*/  CCTL.IVALL ;  /* 0x00000000ff00798f */ /* 0x000fe20002000000 */
[----:B------:R-:W-:Y:S05]  /*06a0*/  BRA `(.L_x_14) ;  /* 0x0000000000047947 */ /* 0x000fea0003800000 */
.L_x_13:
[----:B------:R-:W-:Y:S06]  /*06b0*/  BAR.SYNC.DEFER_BLOCKING 0x0 ;  /* 0x0000000000007b1d */ /* 0x000fec0000010000 */
.L_x_14:
[----:B------:R-:W2:Y:S01]  /*06c0*/  LDCU.U8 UR17, c[0x0][0x5c8] ;  /* 0x0000b900ff1177ac */ /* 0x000ea20008000000 */
[----:B------:R-:W3:Y:S01]  /*06d0*/  LDCU.U8 UR16, c[0x0][0x5c9] ;  /* 0x0000b920ff1077ac */ /* 0x000ee20008000000 */
[----:B------:R-:W4:Y:S01]  /*06e0*/  LDCU.U8 UR15, c[0x0][0x5d4] ;  /* 0x0000ba80ff0f77ac */ /* 0x000f220008000000 */
[----:B------:R-:W5:Y:S01]  /*06f0*/  LDCU.U8 UR14, c[0x0][0x5d5] ;  /* 0x0000baa0ff0e77ac */ /* 0x000f620008000000 */
[----:B------:R-:W1:Y:S01]  /*0700*/  LDCU.U8 UR13, c[0x0][0x5e0] ;  /* 0x0000bc00ff0d77ac */ /* 0x000e620008000000 */
[----:B------:R-:W1:Y:S01]  /*0710*/  LDCU.U8 UR12, c[0x0][0x5e1] ;  /* 0x0000bc20ff0c77ac */ /* 0x000e620008000000 */
[----:B------:R-:W-:Y:S05]  /*0720*/  @P1 BRA `(.L_x_15) ;  /* 0x0000000800741947 */ /* 0x000fea0003800000 */
[----:B------:R-:W5:Y:S01]  /*0730*/  S2UR UR25, SR_CTAID.Z ;  /* 0x00000000001979c3 */ /* 0x000f620000002700 */
[----:B------:R-:W-:Y:S01]  /*0740*/  UMOV UR24, 0x1 ;  /* 0x0000000100187882 */ /* 0x000fe20000000000 */
[----:B------:R-:W-:Y:S01]  /*0750*/  UMOV UR23, URZ ;  /* 0x000000ff00177c82 */ /* 0x000fe20008000000 */
[----:B-----5:R-:W-:-:S09]  /*0760*/  UISETP.GT.U32.AND UP0, UPT, UR25, 0x3ff, UPT ;  /* 0x000003ff1900788c */ /* 0x020fd2000bf04070 */
[----:B------:R-:W-:Y:S05]  /*0770*/  BRA.U UP0, `(.L_x_16) ;  /* 0x0000000500d47547 */ /* 0x000fea000b800000 */
[----:B------:R-:W5:Y:S01]  /*0780*/  LDCU.64 UR4, c[0x0][0x5c0] ;  /* 0x0000b800ff0477ac */ /* 0x000f620008000a00 */
[----:B------:R-:W-:Y:S01]  /*0790*/  S2UR UR20, SR_CgaCtaId ;  /* 0x00000000001479c3 */ /* 0x000fe20000008800 */
[----:B------:R-:W4:Y:S01]  /*07a0*/  LDCU UR21, c[0x0][0x374] ;  /* 0x00006e80ff1577ac */ /* 0x000f220008000800 */
[----:B-1----:R-:W4:Y:S01]  /*07b0*/  LDCU UR10, c[0x0][0x370] ;  /* 0x00006e00ff0a77ac */ /* 0x002f220008000800 */
[----:B------:R-:W1:Y:S01]  /*07c0*/  LDCU.64 UR26, c[0x0][0x348] ;  /* 0x00006900ff1a77ac */ /* 0x000e620008000a00 */
[----:B------:R-:W-:Y:S01]  /*07d0*/  UMOV UR23, URZ ;  /* 0x000000ff00177c82 */ /* 0x000fe20008000000 */
[----:B------:R-:W-:Y:S01]  /*07e0*/  UMOV UR24, 0x1 ;  /* 0x0000000100187882 */ /* 0x000fe20000000000 */
[----:B-----5:R-:W-:-:S04]  /*07f0*/  UIMAD.WIDE.U32 UR6, UR25, UR5, URZ ;  /* 0x00000005190672a5 */ /* 0x020fc8000f8e00ff */
[----:B------:R-:W-:-:S04]  /*0800*/  UIADD3 UR5, UPT, UPT, UR25, -UR7, URZ ;  /* 0x8000000719057290 */ /* 0x000fc8000fffe0ff */
[----:B--2---:R-:W-:Y:S02]  /*0810*/  USHF.R.U32.HI UR5, URZ, UR17, UR5 ;  /* 0x00000011ff057299 */ /* 0x004fe40008011605 */
[----:B----4-:R-:W-:Y:S01]  /*0820*/  UIMAD UR10, UR21, UR10, URZ ;  /* 0x0000000a150a72a4 */ /* 0x010fe2000f8e02ff */
[----:B------:R-:W2:Y:S01]  /*0830*/  LDCU UR6, c[0x0][0x5d0] ;  /* 0x0000ba00ff0677ac */ /* 0x000ea20008000800 */
[----:B------:R-:W-:-:S04]  /*0840*/  UIADD3 UR5, UPT, UPT, UR7, UR5, URZ ;  /* 0x0000000507057290 */ /* 0x000fc8000fffe0ff */
[----:B---3--:R-:W-:-:S04]  /*0850*/  USHF.R.U32.HI UR11, URZ, UR16, UR5 ;  /* 0x00000010ff0b7299 */ /* 0x008fc80008011605 */
[----:B------:R-:W-:-:S04]  /*0860*/  UIADD3 UR11, UPT, UPT, -UR11, URZ, URZ ;  /* 0x000000ff0b0b7290 */ /* 0x000fc8000fffe1ff */
[----:B------:R-:W-:Y:S01]  /*0870*/  UIMAD UR11, UR11, UR4, UR25 ;  /* 0x000000040b0b72a4 */ /* 0x000fe2000f8e0219 */
[----:B------:R-:W3:Y:S03]  /*0880*/  LDCU.64 UR4, c[0x0][0x5d8] ;  /* 0x0000bb00ff0477ac */ /* 0x000ee60008000a00 */
[----:B--2---:R-:W-:-:S04]  /*0890*/  UIMAD.WIDE.U32 UR6, UR11, UR6, URZ ;  /* 0x000000060b0672a5 */ /* 0x004fc8000f8e00ff */
[----:B------:R-:W-:-:S04]  /*08a0*/  UIADD3 UR6, UPT, UPT, UR11, -UR7, URZ ;  /* 0x800000070b067290 */ /* 0x000fc8000fffe0ff */
[----:B------:R-:W-:-:S04]  /*08b0*/  USHF.R.U32.HI UR6, URZ, UR15, UR6 ;  /* 0x0000000fff067299 */ /* 0x000fc80008011606 */
[----:B------:R-:W-:-:S04]  /*08c0*/  UIADD3 UR6, UPT, UPT, UR7, UR6, URZ ;  /* 0x0000000607067290 */ /* 0x000fc8000fffe0ff */
[----:B------:R-:W-:-:S04]  /*08d0*/  USHF.R.U32.HI UR6, URZ, UR14, UR6 ;  /* 0x0000000eff067299 */ /* 0x000fc80008011606 */
[----:B---3--:R-:W-:-:S07]  /*08e0*/  UIMAD.WIDE.U32 UR8, UR6, UR5, URZ ;  /* 0x00000005060872a5 */ /* 0x008fce000f8e00ff */
[----:B------:R-:W-:Y:S02]  /*08f0*/  UMOV UR7, UR9 ;  /* 0x0000000900077c82 */ /* 0x000fe40008000000 */
[----:B------:R-:W-:Y:S02]  /*0900*/  UIADD3 UR5, UPT, UPT, UR6, -UR7, URZ ;  /* 0x8000000706057290 */ /* 0x000fe4000fffe0ff */
[----:B------:R-:W2:Y:S01]  /*0910*/  S2UR UR9, SR_CTAID.Y ;  /* 0x00000000000979c3 */ /* 0x000ea20000002600 */
[----:B------:R-:W3:Y:S01]  /*0920*/  LDCU UR8, c[0x0][0x378] ;  /* 0x00006f00ff0877ac */ /* 0x000ee20008000800 */
[----:B------:R-:W-:-:S04]  /*0930*/  USHF.R.U32.HI UR5, URZ, UR13, UR5 ;  /* 0x0000000dff057299 */ /* 0x000fc80008011605 */
[----:B------:R-:W-:-:S04]  /*0940*/  UIADD3 UR7, UPT, UPT, UR7, UR5, URZ ;  /* 0x0000000507077290 */ /* 0x000fc8000fffe0ff */
[----:B------:R-:W-:-:S03]  /*0950*/  USHF.R.U32.HI UR7, URZ, UR12, UR7 ;  /* 0x0000000cff077299 */ /* 0x000fc60008011607 */
[----:B------:R-:W4:Y:S01]  /*0960*/  LDCU UR5, c[0x0][0x5cc] ;  /* 0x0000b980ff0577ac */ /* 0x000f220008000800 */
[----:B------:R-:W-:Y:S02]  /*0970*/  UIADD3 UR7, UPT, UPT, -UR7, URZ, URZ ;  /* 0x000000ff07077290 */ /* 0x000fe4000fffe1ff */
[----:B---3--:R-:W-:Y:S02]  /*0980*/  UIMAD UR8, UR10, UR8, URZ ;  /* 0x000000080a0872a4 */ /* 0x008fe4000f8e02ff */
[----:B------:R-:W-:Y:S02]  /*0990*/  UIMAD UR7, UR7, UR4, UR6 ;  /* 0x00000004070772a4 */ /* 0x000fe4000f8e0206 */
[----:B--2---:R-:W-:Y:S02]  /*09a0*/  USHF.L.U32 UR9, UR9, 0x7, URZ ;  /* 0x0000000709097899 */ /* 0x004fe400080006ff */
[----:B------:R-:W-:Y:S02]  /*09b0*/  ULEA.HI UR21, UR8, UR8, URZ, 0x1 ;  /* 0x0000000808157291 */ /* 0x000fe4000f8f08ff */
[----:B------:R-:W-:Y:S01]  /*09c0*/  UIADD3 UR6, UPT, UPT, -UR6, URZ, URZ ;  /* 0x000000ff06067290 */ /* 0x000fe2000fffe1ff */
[----:B------:R-:W-:Y:S01]  /*09d0*/  UMOV UR4, 0x400 ;  /* 0x0000040000047882 */ /* 0x000fe20000000000 */
[----:B------:R-:W-:-:S02]  /*09e0*/  ULOP3.LUT UR22, UR9, 0x80, URZ, 0xc0, !UPT ;  /* 0x0000008009167892 */ /* 0x000fc4000f8ec0ff */
[----:B------:R-:W-:Y:S02]  /*09f0*/  ULEA UR20, UR20, UR4, 0x18 ;  /* 0x0000000414147291 */ /* 0x000fe4000f8ec0ff */
[----:B------:R-:W-:Y:S02]  /*0a00*/  USHF.R.S32.HI UR21, URZ, 0x1, UR21 ;  /* 0x00000001ff157899 */ /* 0x000fe40008011415 */
[----:B-1--4-:R-:W-:-:S12]  /*0a10*/  UIMAD UR11, UR6, UR5, UR11 ;  /* 0x00000005060b72a4 */ /* 0x012fd8000f8e020b */
.L_x_20:
[----:B------:R-:W-:Y:S01]  /*0a20*/  USHF.L.U32 UR4, UR24, 0x1f, URZ ;  /* 0x0000001f18047899 */ /* 0x000fe200080006ff */
[----:B------:R-:W-:Y:S01]  /*0a30*/  HFMA2 R3, -RZ, RZ, 0, 512 ;  /* 0x00006000ff037431 */ /* 0x000fe200000001ff */
[----:B------:R-:W-:Y:S02]  /*0a40*/  ULEA UR5, UR23, UR20, 0x3 ;  /* 0x0000001417057291 */ /* 0x000fe4000f8e18ff */
[----:B------:R-:W-:Y:S02]  /*0a50*/  ULEA UR11, UR11, UR18, 0x1 ;  /* 0x000000120b0b7291 */ /* 0x000fe4000f8e08ff */
[----:B------:R-:W-:Y:S01]  /*0a60*/  MOV R2, UR4 ;  /* 0x0000000400027c02 */ /* 0x000fe20008000f00 */
[----:B------:R-:W-:Y:S02]  /*0a70*/  UIADD3 UR34, UP1, UPT, UR26, 0x40, URZ ;  /* 0x000000401a227890 */ /* 0x000fe4000ff3e0ff */
[----:B------:R-:W-:Y:S02]  /*0a80*/  UIADD3 UR32, UP0, UPT, UR26, 0xc0, URZ ;  /* 0x000000c01a207890 */ /* 0x000fe4000ff1e0ff */
[----:B----4-:R1:W2:Y:S01]  /*0a90*/  SYNCS.PHASECHK.TRANS64.TRYWAIT P2, [UR5+0x38], R2 ;  /* 0x00003802ff0075a7 */ /* 0x0102a20008041105 */
[----:B------:R-:W-:-:S02]  /*0aa0*/  ULEA UR7, UR7, UR22, 0x8 ;  /* 0x0000001607077291 */ /* 0x000fc4000f8e40ff */
[----:B------:R-:W-:Y:S02]  /*0ab0*/  UIADD3.X UR35, UPT, UPT, URZ, UR27, URZ, UP1, !UPT ;  /* 0x0000001bff237290 */ /* 0x000fe40008ffe4ff */
[----:B------:R-:W-:Y:S02]  /*0ac0*/  UIADD3.X UR33, UPT, UPT, URZ, UR27, URZ, UP0, !UPT ;  /* 0x0000001bff217290 */ /* 0x000fe400087fe4ff */
[----:B------:R-:W-:Y:S01]  /*0ad0*/  USHF.L.U32 UR11, UR11, 0x5, URZ ;  /* 0x000000050b0b7899 */ /* 0x000fe200080006ff */
[----:B------:R-:W-:-:S11]  /*0ae0*/  UMOV UR31, URZ ;  /* 0x000000ff001f7c82 */ /* 0x000fd60008000000 */
.L_x_19:
[----:B---3--:R-:W-:Y:S02]  /*0af0*/  UIADD3 UR6, UPT, UPT, UR23, 0x1, URZ ;  /* 0x0000000117067890 */ /* 0x008fe4000fffe0ff */
[----:B------:R-:W-:Y:S02]  /*0b00*/  ULEA UR8, UR23, UR18, 0x1 ;  /* 0x0000001217087291 */ /* 0x000fe4000f8e08ff */
[----:B------:R-:W-:Y:S02]  /*0b10*/  ULEA UR4, UR23, UR20, 0xe ;  /* 0x0000001417047291 */ /* 0x000fe4000f8e70ff */
[----:B------:R-:W-:Y:S02]  /*0b20*/  UISETP.NE.AND UP1, UPT, UR6, 0x7, UPT ;  /* 0x000000070600788c */ /* 0x000fe4000bf25270 */
[----:B------:R-:W-:Y:S02]  /*0b30*/  USHF.L.U32 UR10, UR31, 0x6, URZ ;  /* 0x000000061f0a7899 */ /* 0x000fe400080006ff */
[----:B------:R-:W-:-:S02]  /*0b40*/  ULEA UR8, UR8, UR20, 0xc ;  /* 0x0000001408087291 */ /* 0x000fc4000f8e60ff */
[----:B------:R-:W-:Y:S02]  /*0b50*/  UIADD3 UR4, UPT, UPT, UR4, 0x1a400, URZ ;  /* 0x0001a40004047890 */ /* 0x000fe4000fffe0ff */
[----:B------:R-:W-:Y:S02]  /*0b60*/  USEL UR5, URZ, 0x1, UP1 ;  /* 0x00000001ff057887 */ /* 0x000fe40008800000 */
[----:B------:R-:W-:Y:S02]  /*0b70*/  UISETP.GT.U32.AND UP0, UPT, UR31, 0x3e, UPT ;  /* 0x0000003e1f00788c */ /* 0x000fe4000bf04070 */
[----:B------:R-:W-:Y:S01]  /*0b80*/  ULEA UR9, UR23, UR20, 0x3 ;  /* 0x0000001417097291 */ /* 0x000fe2000f8e18ff */
[----:B--2-4-:R-:W-:Y:S11]  /*0b90*/  @P2 BRA `(.L_x_17) ;  /* 0x0000000000102947 */ /* 0x014ff60003800000 */
[----:B------:R-:W-:-:S06]  /*0ba0*/  USHF.L.U32 UR23, UR24, 0x1f, URZ ;  /* 0x0000001f18177899 */ /* 0x000fcc00080006ff */
[----:B-1----:R-:W-:-:S04]  /*0bb0*/  MOV R2, UR23 ;  /* 0x0000001700027c02 */ /* 0x002fc80008000f00 */
[----:B------:R-:W1:Y:S02]  /*0bc0*/  SYNCS.PHASECHK.TRANS64.TRYWAIT P0, [UR9+0x38], R2 ;  /* 0x00003802ff0075a7 */ /* 0x000e640008001109 */
[----:B-1----:R-:W-:Y:S05]  /*0bd0*/  @!P0 BRA `(.L_x_18) ;  /* 0x0000003000fc8947 */ /* 0x002fea0003800000 */
.L_x_17:
[----:B------:R-:W-:Y:S02]  /*0be0*/  ELECT P1, URZ, PT ;  /* 0x0000000000ff782f */ /* 0x000fe40003820000 */
[----:B------:R-:W-:Y:S01]  /*0bf0*/  PLOP3.LUT P0, PT, PT, PT, UP0, 0x80, 0x8 ;  /* 0x000000000008781c */ /* 0x000fe20003f0f008 */
[----:B------:R-:W-:Y:S01]  /*0c00*/  ULOP3.LUT UR24, UR24, UR5, URZ, 0x3c, !UPT ;  /* 0x0000000518187292 */ /* 0x000fe2000f8e3cff */
[----:B------:R-:W-:Y:S01]  /*0c10*/  PLOP3.LUT P2, PT, PT, PT, PT, 0x80, 0x8 ;  /* 0x000000000008781c */ /* 0x000fe20003f4f070 */
[----:B------:R-:W-:Y:S02]  /*0c20*/  USEL UR23, UR6, URZ, UP1 ;  /* 0x000000ff06177287 */ /* 0x000fe40008800000 */
[----:B------:R-:W-:Y:S02]  /*0c30*/  UIADD3 UR8, UPT, UPT, UR8, 0xc400, URZ ;  /* 0x0000c40008087890 */ /* 0x000fe4000fffe0ff */
[----:B------:R-:W-:Y:S02]  /*0c40*/  @!UP0 USHF.L.U32 UR29, UR24, 0x1f, URZ ;  /* 0x0000001f181d8899 */ /* 0x000fe400080006ff */
[----:B------:R-:W-:Y:S01]  /*0c50*/  @!UP0 ULEA UR30, UR23, UR20, 0x3 ;  /* 0x00000014171e8291 */ /* 0x000fe2000f8e18ff */
[----:B------:R-:W-:Y:S01]  /*0c60*/  UMOV UR28, 0x30000 ;  /* 0x00030000001c7882 */ /* 0x000fe20000000000 */
[----:B------:R-:W-:-:S02]  /*0c70*/  UMOV UR5, UR9 ;  /* 0x0000000900057c82 */ /* 0x000fc40008000000 */
[----:B-1----:R-:W-:Y:S01]  /*0c80*/  IMAD.U32 R2, RZ, RZ, UR29 ;  /* 0x0000001dff027e24 */ /* 0x002fe2000f8e00ff */
[----:B------:R-:W-:Y:S01]  /*0c90*/  UMOV UR6, UR10 ;  /* 0x0000000a00067c82 */ /* 0x000fe20008000000 */
[----:B------:R3:W-:Y:S01]  /*0ca0*/  @P1 SYNCS.ARRIVE.TRANS64 RZ, [UR9], R3 ;  /* 0x00000003ffff19a7 */ /* 0x0007e20008000009 */
[----:B------:R3:W-:Y:S01]  /*0cb0*/  UTMALDG.2D.MULTICAST [UR8], [UR34], UR28, desc[URZ] ;  /* 0x0000ff08220073b4 */ /* 0x0007e2000800981c */
[----:B------:R-:W-:-:S04]  /*0cc0*/  UIADD3 UR31, UPT, UPT, UR31, 0x1, URZ ;  /* 0x000000011f1f7890 */ /* 0x000fc8000fffe0ff */
[----:B------:R-:W-:Y:S01]  /*0cd0*/  UISETP.NE.AND UP0, UPT, UR31, 0x40, UPT ;  /* 0x000000401f00788c */ /* 0x000fe2000bf05270 */
[----:B------:R3:W-:Y:S01]  /*0ce0*/  UTMALDG.2D [UR4], [UR32], desc[URZ] ;  /* 0x0000ff04200075b4 */ /* 0x0007e20008009000 */
[----:B------:R3:W4:Y:S07]  /*0cf0*/  @!P0 SYNCS.PHASECHK.TRANS64.TRYWAIT P2, [UR30+0x38], R2 ;  /* 0x00003802ff0085a7 */ /* 0x00072e000804111e */
[----:B------:R-:W-:Y:S05]  /*0d00*/  BRA.U UP0, `(.L_x_19) ;  /* 0xfffffffd00787547 */ /* 0x000fea000b83ffff */
[----:B---3--:R-:W1:Y:S01]  /*0d10*/  LDCU.64 UR4, c[0x0][0x5c0] ;  /* 0x0000b800ff0477ac */ /* 0x008e620008000a00 */
[----:B------:R-:W-:-:S04]  /*0d20*/  UIADD3 UR25, UPT, UPT, UR21, UR25, URZ ;  /* 0x0000001915197290 */ /* 0x000fc8000fffe0ff */
[----:B------:R-:W-:Y:S02]  /*0d30*/  UISETP.GE.AND UP0, UPT, UR25, 0x400, UPT ;  /* 0x000004001900788c */ /* 0x000fe4000bf06270 */
[----:B-1----:R-:W-:Y:S01]  /*0d40*/  UIMAD.WIDE.U32 UR6, UR25, UR5, URZ ;  /* 0x00000005190672a5 */ /* 0x002fe2000f8e00ff */
[----:B------:R-:W1:Y:S03]  /*0d50*/  LDCU UR5, c[0x0][0x5d0] ;  /* 0x0000ba00ff0577ac */ /* 0x000e660008000800 */
[----:B------:R-:W-:-:S04]  /*0d60*/  UIADD3 UR6, UPT, UPT, UR25, -UR7, URZ ;  /* 0x8000000719067290 */ /* 0x000fc8000fffe0ff */
[----:B------:R-:W-:-:S04]  /*0d70*/  USHF.R.U32.HI UR6, URZ, UR17, UR6 ;  /* 0x00000011ff067299 */ /* 0x000fc80008011606 */
[----:B------:R-:W-:-:S04]  /*0d80*/  UIADD3 UR7, UPT, UPT, UR7, UR6, URZ ;  /* 0x0000000607077290 */ /* 0x000fc8000fffe0ff */
[----:B------:R-:W-:-:S04]  /*0d90*/  USHF.R.U32.HI UR7, URZ, UR16, UR7 ;  /* 0x00000010ff077299 */ /* 0x000fc80008011607 */
[----:B------:R-:W-:-:S04]  /*0da0*/  UIADD3 UR7, UPT, UPT, -UR7, URZ, URZ ;  /* 0x000000ff07077290 */ /* 0x000fc8000fffe1ff */
[----:B------:R-:W-:-:S04]  /*0db0*/  UIMAD UR7, UR4, UR7, UR25 ;  /* 0x00000007040772a4 */ /* 0x000fc8000f8e0219 */
[----:B-1----:R-:W-:Y:S01]  /*0dc0*/  UIMAD.WIDE.U32 UR8, UR7, UR5, URZ ;  /* 0x00000005070872a5 */ /* 0x002fe2000f8e00ff */
[----:B------:R-:W1:Y:S03]  /*0dd0*/  LDCU.64 UR4, c[0x0][0x5d8] ;  /* 0x0000bb00ff0477ac */ /* 0x000e660008000a00 */
[----:B------:R-:W-:-:S04]  /*0de0*/  UIADD3 UR6, UPT, UPT, UR7, -UR9, URZ ;  /* 0x8000000907067290 */ /* 0x000fc8000fffe0ff */
[----:B------:R-:W-:-:S04]  /*0df0*/  USHF.R.U32.HI UR6, URZ, UR15, UR6 ;  /* 0x0000000fff067299 */ /* 0x000fc80008011606 */
[----:B------:R-:W-:-:S04]  /*0e00*/  UIADD3 UR6, UPT, UPT, UR9, UR6, URZ ;  /* 0x0000000609067290 */ /* 0x000fc8000fffe0ff */
[----:B------:R-:W-:-:S04]  /*0e10*/  USHF.R.U32.HI UR6, URZ, UR14, UR6 ;  /* 0x0000000eff067299 */ /* 0x000fc80008011606 */
[----:B-1----:R-:W-:Y:S01]  /*0e20*/  UIMAD.WIDE.U32 UR8, UR6, UR5, URZ ;  /* 0x00000005060872a5 */ /* 0x002fe2000f8e00ff */
[----:B------:R-:W1:Y:S03]  /*0e30*/  LDCU UR5, c[0x0][0x5cc] ;  /* 0x0000b980ff0577ac */ /* 0x000e660008000800 */
[----:B------:R-:W-:-:S04]  /*0e40*/  UIADD3 UR8, UPT, UPT, UR6, -UR9, URZ ;  /* 0x8000000906087290 */ /* 0x000fc8000fffe0ff */
[----:B------:R-:W-:-:S04]  /*0e50*/  USHF.R.U32.HI UR8, URZ, UR13, UR8 ;  /* 0x0000000dff087299 */ /* 0x000fc80008011608 */
[----:B------:R-:W-:Y:S02]  /*0e60*/  UIADD3 UR8, UPT, UPT, UR9, UR8, URZ ;  /* 0x0000000809087290 */ /* 0x000fe4000fffe0ff */
[----:B------:R-:W-:Y:S02]  /*0e70*/  UIADD3 UR9, UPT, UPT, -UR6, URZ, URZ ;  /* 0x000000ff06097290 */ /* 0x000fe4000fffe1ff */
[----:B------:R-:W-:Y:S02]  /*0e80*/  USHF.R.U32.HI UR8, URZ, UR12, UR8 ;  /* 0x0000000cff087299 */ /* 0x000fe40008011608 */
[----:B-1----:R-:W-:Y:S02]  /*0e90*/  UIMAD UR11, UR5, UR9, UR7 ;  /* 0x00000009050b72a4 */ /* 0x002fe4000f8e0207 */
[----:B------:R-:W-:-:S04]  /*0ea0*/  UIADD3 UR8, UPT, UPT, -UR8, URZ, URZ ;  /* 0x000000ff08087290 */ /* 0x000fc8000fffe1ff */
[----:B------:R-:W-:Y:S01]  /*0eb0*/  UIMAD UR7, UR4, UR8, UR6 ;  /* 0x00000008040772a4 */ /* 0x000fe2000f8e0206 */
[----:B------:R-:W-:Y:S11]  /*0ec0*/  BRA.U !UP0, `(.L_x_20) ;  /* 0xfffffff908d47547 */ /* 0x000ff6000b83ffff */
.L_x_16:
[----:B------:R-:W-:Y:S02]  /*0ed0*/  UIADD3 UR4, UPT, UPT, UR23, 0x2, URZ ;  /* 0x0000000217047890 */ /* 0x000fe4000fffe0ff */
[----:B------:R-:W-:-:S04]  /*0ee0*/  UISETP.NE.AND UP0, UPT, UR23, 0x6, UPT ;  /* 0x000000061700788c */ /* 0x000fc8000bf05270 */
[----:B------:R-:W-:-:S04]  /*0ef0*/  USEL UR4, UR4, 0x1, UP0 ;  /* 0x0000000104047887 */ /* 0x000fc80008000000 */
[----:B------:R-:W-:Y:S02]  /*0f00*/  UIADD3 UR6, UPT, UPT, UR4, 0x1, URZ ;  /* 0x0000000104067890 */ /* 0x000fe4000fffe0ff */
[----:B------:R-:W-:-:S04]  /*0f10*/  UISETP.NE.AND UP1, UPT, UR4, 0x7, UPT ;  /* 0x000000070400788c */ /* 0x000fc8000bf25270 */
[----:B------:R-:W-:Y:S01]  /*0f20*/  USEL UR6, UR6, 0x1, UP1 ;  /* 0x0000000106067887 */ /* 0x000fe20008800000 */
[----:B------:R-:W5:Y:S01]  /*0f30*/  S2UR UR4, SR_CgaCtaId ;  /* 0x00000000000479c3 */ /* 0x000f620000008800 */
[----:B------:R-:W-:Y:S02]  /*0f40*/  UISETP.EQ.XOR UP1, UPT, UR23, 0x6, !UP1 ;  /* 0x000000061700788c */ /* 0x000fe4000cf22a70 */
[----:B------:R-:W-:Y:S02]  /*0f50*/  UIADD3 UR5, UPT, UPT, UR6, 0x1, URZ ;  /* 0x0000000106057890 */ /* 0x000fe4000fffe0ff */
[----:B------:R-:W-:Y:S02]  /*0f60*/  UISETP.NE.AND UP0, UPT, UR6, 0x7, UPT ;  /* 0x000000070600788c */ /* 0x000fe4000bf05270 */
[----:B------:R-:W-:Y:S02]  /*0f70*/  UISETP.EQ.XOR UP1, UPT, UR6, 0x7, UP1 ;  /* 0x000000070600788c */ /* 0x000fe40008f22a70 */
[----:B------:R-:W-:-:S04]  /*0f80*/  USEL UR5, UR5, 0x1, UP0 ;  /* 0x0000000105057887 */ /* 0x000fc80008000000 */
[----:B-1----:R-:W-:Y:S02]  /*0f90*/  UIADD3 UR7, UPT, UPT, UR5, 0x1, URZ ;  /* 0x0000000105077890 */ /* 0x002fe4000fffe0ff */
[----:B------:R-:W-:Y:S02]  /*0fa0*/  UISETP.NE.AND UP0, UPT, UR5, 0x7, UPT ;  /* 0x000000070500788c */ /* 0x000fe4000bf05270 */
[----:B------:R-:W-:Y:S02]  /*0fb0*/  UISETP.EQ.XOR UP1, UPT, UR5, 0x7, UP1 ;  /* 0x000000070500788c */ /* 0x000fe40008f22a70 */
[----:B------:R-:W-:-:S04]  /*0fc0*/  USEL UR7, UR7, 0x1, UP0 ;  /* 0x0000000107077887 */ /* 0x000fc80008000000 */
[----:B------:R-:W-:Y:S02]  /*0fd0*/  UIADD3 UR5, UPT, UPT, UR7, 0x1, URZ ;  /* 0x0000000107057890 */ /* 0x000fe4000fffe0ff */
[----:B------:R-:W-:Y:S02]  /*0fe0*/  UISETP.NE.AND UP0, UPT, UR7, 0x7, UPT ;  /* 0x000000070700788c */ /* 0x000fe4000bf05270 */
[----:B------:R-:W-:Y:S02]  /*0ff0*/  UISETP.EQ.XOR UP1, UPT, UR7, 0x7, UP1 ;  /* 0x000000070700788c */ /* 0x000fe40008f22a70 */
[----:B------:R-:W-:-:S03]  /*1000*/  USEL UR7, UR5, 0x1, UP0 ;  /* 0x0000000105077887 */ /* 0x000fc60008000000 */
[----:B------:R-:W-:Y:S01]  /*1010*/  UMOV UR5, 0x400 ;  /* 0x0000040000057882 */ /* 0x000fe20000000000 */
[----:B------:R-:W-:Y:S02]  /*1020*/  UISETP.EQ.XOR UP1, UPT, UR7, 0x7, UP1 ;  /* 0x000000070700788c */ /* 0x000fe40008f22a70 */
[----:B------:R-:W-:Y:S02]  /*1030*/  UISETP.NE.AND UP0, UPT, UR7, 0x7, UPT ;  /* 0x000000070700788c */ /* 0x000fe4000bf05270 */
[----:B------:R-:W-:Y:S02]  /*1040*/  USEL UR6, URZ, 0x1, !UP1 ;  /* 0x00000001ff067887 */ /* 0x000fe4000c800000 */
[----:B-----5:R-:W-:Y:S02]  /*1050*/  ULEA UR5, UR4, UR5, 0x18 ;  /* 0x0000000504057291 */ /* 0x020fe4000f8ec0ff */
[----:B------:R-:W-:Y:S02]  /*1060*/  ULOP3.LUT UR6, UR24, UR6, URZ, 0x3c, !UPT ;  /* 0x0000000618067292 */ /* 0x000fe4000f8e3cff */
[----:B------:R-:W-:-:S02]  /*1070*/  USEL UR7, UR7, URZ, UP0 ;  /* 0x000000ff07077287 */ /* 0x000fc40008000000 */
[----:B------:R-:W-:Y:S02]  /*1080*/  USHF.L.U32 UR6, UR6, 0x1f, URZ ;  /* 0x0000001f06067899 */ /* 0x000fe400080006ff */
[----:B------:R-:W-:-:S04]  /*1090*/  ULEA UR5, UR7, UR5, 0x3 ;  /* 0x0000000507057291 */ /* 0x000fc8000f8e18ff */
[----:B------:R-:W-:-:S05]  /*10a0*/  MOV R2, UR6 ;  /* 0x0000000600027c02 */ /* 0x000fca0008000f00 */
[----:B------:R-:W1:Y:S02]  /*10b0*/  SYNCS.PHASECHK.TRANS64.TRYWAIT P0, [UR5+0x38], R2 ;  /* 0x00003802ff0075a7 */ /* 0x000e640008001105 */
[----:B-1----:R-:W-:Y:S05]  /*10c0*/  @!P0 BRA `(.L_x_21) ;  /* 0x0000002c00e08947 */ /* 0x002fea0003800000 */
.L_x_46:
[----:B------:R-:W-:-:S13]  /*10d0*/  ELECT P0, URZ, PT ;  /* 0x0000000000ff782f */ /* 0x000fda0003800000 */
[----:B-1----:R-:W-:-:S04]  /*10e0*/  @P0 MOV R2, 0x6000 ;  /* 0x0000600000020802 */ /* 0x002fc80000000f00 */
[----:B------:R1:W-:Y:S03]  /*10f0*/  @P0 SYNCS.ARRIVE.TRANS64 RZ, [UR5], R2 ;  /* 0x00000002ffff09a7 */ /* 0x0003e60008000005 */
.L_x_15:
[----:B------:R-:W-:-:S13]  /*1100*/  ISETP.NE.AND P0, PT, R69, 0x4, PT ;  /* 0x000000044500780c */ /* 0x000fda0003f05270 */
[----:B------:R-:W-:Y:S05]  /*1110*/  @P0 BRA `(.L_x_22) ;  /* 0x0000000800000947 */ /* 0x000fea0003800000 */
[----:B------:R-:W5:Y:S08]  /*1120*/  S2UR UR33, SR_CTAID.Z ;  /* 0x00000000002179c3 */ /* 0x000f700000002700 */
[----:B------:R-:W-:Y:S01]  /*1130*/  BAR.SYNC.DEFER_BLOCKING 0x2, 0xa0 ;  /* 0x0082800000007b1d */ /* 0x000fe20000010000 */
[----:B------:R-:W-:Y:S01]  /*1140*/  HFMA2 R6, -RZ, RZ, 0, 5.9604644775390625e-08 ;  /* 0x00000001ff067431 */ /* 0x000fe200000001ff */
[----:B------:R-:W-:Y:S01]  /*1150*/  MOV R5, 0x1 ;  /* 0x0000000100057802 */ /* 0x000fe20000000f00 */
[----:B-----5:R-:W-:-:S09]  /*1160*/  UISETP.GT.U32.AND UP0, UPT, UR33, 0x3ff, UPT ;  /* 0x000003ff2100788c */ /* 0x020fd2000bf04070 */
[----:B------:R-:W-:Y:S05]  /*1170*/  BRA.U UP0, `(.L_x_23) ;  /* 0x0000000500b47547 */ /* 0x000fea000b800000 */
[----:B------:R-:W-:Y:S01]  /*1180*/  UMOV UR5, 0x400 ;  /* 0x0000040000057882 */ /* 0x000fe20000000000 */
[----:B-1----:R-:W1:Y:S01]  /*1190*/  LDCU UR9, c[0x0][0x374] ;  /* 0x00006e80ff0977ac */ /* 0x002e620008000800 */
[----:B------:R-:W-:Y:S01]  /*11a0*/  MOV R5, 0x1 ;  /* 0x0000000100057802 */ /* 0x000fe20000000f00 */
[----:B------:R-:W-:Y:S01]  /*11b0*/  ULEA UR4, UR4, UR5, 0x18 ;  /* 0x0000000504047291 */ /* 0x000fe2000f8ec0ff */
[----:B------:R-:W1:Y:S01]  /*11c0*/  LDCU UR8, c[0x0][0x370] ;  /* 0x00006e00ff0877ac */ /* 0x000e620008000800 */
[----:B------:R-:W5:Y:S07]  /*11d0*/  LDCU UR5, c[0x0][0x378] ;  /* 0x00006f00ff0577ac */ /* 0x000f6e0008000800 */
[----:B------:R-:W4:Y:S01]  /*11e0*/  LDS R2, [UR4+0x98] ;  /* 0x00009804ff027984 */ /* 0x000f220008000800 */
[----:B------:R-:W-:Y:S01]  /*11f0*/  UMOV UR45, 0x4202490 ;  /* 0x04202490002d7882 */ /* 0x000fe20000000000 */
[----:B------:R-:W-:-:S02]  /*1200*/  UIADD3 UR7, UPT, UPT, UR4, 0xc400, URZ ;  /* 0x0000c40004077890 */ /* 0x000fc4000fffe0ff */
[----:B------:R-:W-:Y:S02]  /*1210*/  UIADD3 UR6, UPT, UPT, UR4, 0x1a400, URZ ;  /* 0x0001a40004067890 */ /* 0x000fe4000fffe0ff */
[----:B------:R-:W-:Y:S02]  /*1220*/  USEL UR44, URZ, 0x4000, UP6 ;  /* 0x00004000ff2c7887 */ /* 0x000fe4000b000000 */
[----:B------:R-:W-:Y:S02]  /*1230*/  USEL UR45, UR45, 0x4200490, !UP5 ;  /* 0x042004902d2d7887 */ /* 0x000fe4000e800000 */
[----:B------:R-:W-:Y:S02]  /*1240*/  USHF.R.U32.HI UR7, URZ, 0x4, UR7 ;  /* 0x00000004ff077899 */ /* 0x000fe40008011607 */
[----:B-1----:R-:W-:Y:S02]  /*1250*/  UIMAD UR8, UR9, UR8, URZ ;  /* 0x00000008090872a4 */ /* 0x002fe4000f8e02ff */
[----:B------:R-:W-:-:S02]  /*1260*/  USHF.R.U32.HI UR6, URZ, 0x4, UR6 ;  /* 0x00000004ff067899 */ /* 0x000fc40008011606 */
[----:B-----5:R-:W-:Y:S02]  /*1270*/  UIMAD UR5, UR8, UR5, URZ ;  /* 0x00000005080572a4 */ /* 0x020fe4000f8e02ff */
[----:B------:R-:W-:Y:S02]  /*1280*/  UIADD3 UR45, UPT, UPT, UR44, UR45, URZ ;  /* 0x0000002d2c2d7290 */ /* 0x000fe4000fffe0ff */
[----:B------:R-:W-:Y:S02]  /*1290*/  ULOP3.LUT UR23, UR19, 0x3, URZ, 0xfc, !UPT ;  /* 0x0000000313177892 */ /* 0x000fe4000f8efcff */
[----:B------:R-:W-:Y:S02]  /*12a0*/  ULOP3.LUT UR10, UR7, 0x3fc0, URZ, 0xc0, !UPT ;  /* 0x00003fc0070a7892 */ /* 0x000fe4000f8ec0ff */
[----:B------:R-:W-:Y:S02]  /*12b0*/  ULOP3.LUT UR11, UR6, 0x3fc0, URZ, 0xc0, !UPT ;  /* 0x00003fc0060b7892 */ /* 0x000fe4000f8ec0ff */
[----:B------:R-:W-:-:S02]  /*12c0*/  ULEA.HI UR31, UR5, UR5, URZ, 0x1 ;  /* 0x00000005051f7291 */ /* 0x000fc4000f8f08ff */
[----:B------:R-:W-:Y:S02]  /*12d0*/  ULOP3.LUT UR19, UR19, 0xffff, URZ, 0xc0, !UPT ;  /* 0x0000ffff13137892 */ /* 0x000fe4000f8ec0ff */
[----:B------:R-:W-:Y:S02]  /*12e0*/  ULOP3.LUT UR23, UR23, 0xffff, URZ, 0xc0, !UPT ;  /* 0x0000ffff17177892 */ /* 0x000fe4000f8ec0ff */
[----:B------:R-:W-:Y:S02]  /*12f0*/  ULOP3.LUT UR10, UR10, 0x10000, URZ, 0xfc, !UPT ;  /* 0x000100000a0a7892 */ /* 0x000fe4000f8efcff */
[----:B------:R-:W-:Y:S02]  /*1300*/  ULOP3.LUT UR11, UR11, 0x10000, URZ, 0xfc, !UPT ;  /* 0x000100000b0b7892 */ /* 0x000fe4000f8efcff */
[----:B------:R-:W-:Y:S01]  /*1310*/  USHF.R.S32.HI UR31, URZ, 0x1, UR31 ;  /* 0x00000001ff1f7899 */ /* 0x000fe2000801141f */
[----:B------:R-:W-:Y:S01]  /*1320*/  UMOV UR30, URZ ;  /* 0x000000ff001e7c82 */ /* 0x000fe20008000000 */
[----:B------:R-:W-:Y:S01]  /*1330*/  UMOV UR29, URZ ;  /* 0x000000ff001d7c82 */ /* 0x000fe20008000000 */
[----:B----4-:R-:W-:Y:S01]  /*1340*/  R2UR UR32, R2 ;  /* 0x00000000022072ca */ /* 0x010fe200000e0000 */
[----:B------:R-:W-:Y:S01]  /*1350*/  UMOV UR27, URZ ;  /* 0x000000ff001b7c82 */ /* 0x000fe20008000000 */
[----:B------:R-:W-:Y:S01]  /*1360*/  UMOV UR44, URZ ;  /* 0x000000ff002c7c82 */ /* 0x000fe20008000000 */
[----:B------:R-:W-:Y:S01]  /*1370*/  UMOV UR38, URZ ;  /* 0x000000ff00267c82 */ /* 0x000fe20008000000 */
[----:B------:R-:W-:Y:S01]  /*1380*/  UMOV UR39, UR45 ;  /* 0x0000002d00277c82 */ /* 0x000fe20008000000 */
[----:B------:R-:W-:Y:S01]  /*1390*/  UMOV UR36, URZ ;  /* 0x000000ff00247c82 */ /* 0x000fe20008000000 */
[----:B------:R-:W-:Y:S01]  /*13a0*/  UMOV UR37, UR45 ;  /* 0x0000002d00257c82 */ /* 0x000fe20008000000 */
[----:B------:R-:W-:Y:S01]  /*13b0*/  UMOV UR34, URZ ;  /* 0x000000ff00227c82 */ /* 0x000fe20008000000 */
[----:B------:R-:W-:-:S07]  /*13c0*/  UMOV UR35, UR45 ;  /* 0x0000002d00237c82 */ /* 0x000fce0008000000 */
.L_x_28:
[----:B------:R-:W-:Y:S01]  /*13d0*/  USHF.L.U32 UR5, UR29, 0x1f, URZ ;  /* 0x0000001f1d057899 */ /* 0x000fe200080006ff */
[----:B------:R-:W-:Y:S01]  /*13e0*/  SHF.L.U32 R3, R5, 0x1f, RZ ;  /* 0x0000001f05037819 */ /* 0x000fe200000006ff */
[----:B------:R-:W-:Y:S02]  /*13f0*/  ULEA UR6, UR27, UR4, 0x3 ;  /* 0x000000041b067291 */ /* 0x000fe4000f8e18ff */
[----:B-1----:R-:W-:Y:S02]  /*1400*/  ULEA UR7, UR30, UR4, 0x3 ;  /* 0x000000041e077291 */ /* 0x002fe4000f8e18ff */
[----:B----4-:R-:W-:Y:S01]  /*1410*/  MOV R2, UR5 ;  /* 0x0000000500027c02 */ /* 0x010fe20008000f00 */
[----:B------:R-:W-:Y:S02]  /*1420*/  UIADD3 UR33, UPT, UPT, UR31, UR33, URZ ;  /* 0x000000211f217290 */ /* 0x000fe4000fffe0ff */
[----:B------:R-:W-:Y:S02]  /*1430*/  ULEA UR9, UR30, UR32, 0x14 ;  /* 0x000000201e097291 */ /* 0x000fe4000f8ea0ff */
[----:B-----5:R1:W4:Y:S01]  /*1440*/  SYNCS.PHASECHK.TRANS64.TRYWAIT P1, [UR6], R2 ;  /* 0x00000002ff0075a7 */ /* 0x0203220008021106 */
[----:B------:R-:W-:-:S02]  /*1450*/  UPLOP3.LUT UP2, UPT, UPT, UPT, UPT, 0x40, 0x4 ;  /* 0x000000000004789c */ /* 0x000fc40003f4e870 */
[----:B------:R-:W-:Y:S01]  /*1460*/  UISETP.GE.AND UP0, UPT, UR33, 0x400, UPT ;  /* 0x000004002100788c */ /* 0x000fe2000bf06270 */
[----:B------:R-:W5:Y:S02]  /*1470*/  SYNCS.PHASECHK.TRANS64.TRYWAIT P0, [UR7+0x80], R3 ;  /* 0x00008003ff0075a7 */ /* 0x000f640008001107 */
[----:B-1--45:R-:W-:Y:S08]  /*1480*/  @!P0 BRA `(.L_x_24) ;  /* 0x0000002c00108947 */ /* 0x032ff00003800000 */
.L_x_48:
[----:B------:R-:W-:-:S05]  /*1490*/  UMOV UR25, 0xffffffc0 ;  /* 0xffffffc000197882 */ /* 0x000fca0000000000 */
.L_x_27:
[----:B------:R-:W-:Y:S02]  /*14a0*/  UIADD3 UR22, UPT, UPT, UR27, 0x1, URZ ;  /* 0x000000011b167890 */ /* 0x000fe4000fffe0ff */
[----:B----4-:R-:W-:Y:S02]  /*14b0*/  ULEA UR48, UR27, UR11, 0xa ;  /* 0x0000000b1b307291 */ /* 0x010fe4000f8e50ff */
[----:B------:R-:W-:Y:S02]  /*14c0*/  UISETP.NE.AND UP1, UPT, UR22, 0x7, UPT ;  /* 0x000000071600788c */ /* 0x000fe4000bf25270 */
[----:B------:R-:W-:Y:S02]  /*14d0*/  ULEA UR46, UR27, UR10, 0x9 ;  /* 0x0000000a1b2e7291 */ /* 0x000fe4000f8e48ff */
[----:B------:R-:W-:Y:S02]  /*14e0*/  ULEA UR5, UR27, UR4, 0x3 ;  /* 0x000000041b057291 */ /* 0x000fe4000f8e18ff */
[----:B------:R-:W-:Y:S02]  /*14f0*/  UIADD3 UR20, UPT, UPT, UR25, 0x40, URZ ;  /* 0x0000004019147890 */ /* 0x000fe4000fffe0ff */
[----:B------:R-:W-:Y:S02]  /*1500*/  USEL UR21, URZ, 0x1, UP1 ;  /* 0x00000001ff157887 */ /* 0x000fe40008800000 */
[----:B------:R-:W-:Y:S02]  /*1510*/  USEL UR27, UR22, URZ, UP1 ;  /* 0x000000ff161b7287 */ /* 0x000fe40008800000 */
[----:B------:R-:W-:Y:S02]  /*1520*/  UIADD3 UR42, UPT, UPT, UR48, 0x2, URZ ;  /* 0x00000002302a7890 */ /* 0x000fe4000fffe0ff */
[----:B------:R-:W-:Y:S02]  /*1530*/  UIADD3 UR40, UPT, UPT, UR46, 0x2, URZ ;  /* 0x000000022e287890 */ /* 0x000fe4000fffe0ff */
[----:B------:R-:W-:Y:S02]  /*1540*/  UIADD3 UR28, UPT, UPT, UR48, 0x4, URZ ;  /* 0x00000004301c7890 */ /* 0x000fe4000fffe0ff */
[----:B------:R-:W-:Y:S02]  /*1550*/  UIADD3 UR26, UPT, UPT, UR46, 0x4, URZ ;  /* 0x000000042e1a7890 */ /* 0x000fe4000fffe0ff */
[----:B------:R-:W-:Y:S02]  /*1560*/  UIADD3 UR6, UPT, UPT, UR48, 0x6, URZ ;  /* 0x0000000630067890 */ /* 0x000fe4000fffe0ff */
[----:B------:R-:W-:Y:S02]  /*1570*/  UIADD3 UR8, UPT, UPT, UR46, 0x6, URZ ;  /* 0x000000062e087890 */ /* 0x000fe4000fffe0ff */
[----:B------:R-:W-:Y:S02]  /*1580*/  UIADD3 UR24, UPT, UPT, UR5, 0x38, URZ ;  /* 0x0000003805187890 */ /* 0x000fe4000fffe0ff */
[----:B------:R-:W-:Y:S01]  /*1590*/  UISETP.GT.U32.AND UP1, UPT, UR20, 0x3e, UPT ;  /* 0x0000003e1400788c */ /* 0x000fe2000bf24070 */
[----:B------:R-:W-:Y:S01]  /*15a0*/  UMOV UR49, 0x40004040 ;  /* 0x4000404000317882 */ /* 0x000fe20000000000 */
[----:B------:R-:W-:Y:S01]  /*15b0*/  UMOV UR47, 0x40004040 ;  /* 0x40004040002f7882 */ /* 0x000fe20000000000 */
[----:B------:R-:W-:Y:S01]  /*15c0*/  UMOV UR43, 0x40004040 ;  /* 0x40004040002b7882 */ /* 0x000fe20000000000 */
[----:B------:R-:W-:Y:S01]  /*15d0*/  UMOV UR41, 0x40004040 ;  /* 0x4000404000297882 */ /* 0x000fe20000000000 */
[----:B-----5:R-:W-:Y:S06]  /*15e0*/  @P1 BRA `(.L_x_25) ;  /* 0x0000000000101947 */ /* 0x020fec0003800000 */
[----:B------:R-:W-:Y:S06]  /*15f0*/  USHF.L.U32 UR20, UR29, 0x1f, URZ ;  /* 0x0000001f1d147899 */ /* 0x000fec00080006ff */
[----:B-1----:R-:W-:Y:S04]  /*1600*/  MOV R2, UR20 ;  /* 0x0000001400027c02 */ /* 0x002fe80008000f00 */
[----:B------:R-:W1:Y:S02]  /*1610*/  SYNCS.PHASECHK.TRANS64.TRYWAIT P0, [UR5], R2 ;  /* 0x00000002ff0075a7 */ /* 0x000e640008001105 */
[----:B-1----:R-:W-:Y:S05]  /*1620*/  @!P0 BRA `(.L_x_26) ;  /* 0x0000002800c88947 */ /* 0x002fea0003800000 */
.L_x_25:
[----:B------:R-:W-:Y:S01]  /*1630*/  ULOP3.LUT UR29, UR29, UR21, URZ, 0x3c, !UPT ;  /* 0x000000151d1d7292 */ /* 0x000fe2000f8e3cff */
[----:B------:R-:W-:Y:S01]  /*1640*/  PLOP3.LUT P0, PT, PT, PT, UP1, 0x80, 0x8 ;  /* 0x000000000008781c */ /* 0x000fe20003f0f018 */
[----:B------:R-:W-:Y:S01]  /*1650*/  UIADD3 UR25, UPT, UPT, UR25, 0x1, URZ ;  /* 0x0000000119197890 */ /* 0x000fe2000fffe0ff */
[----:B------:R-:W-:Y:S01]  /*1660*/  PLOP3.LUT P1, PT, PT, PT, PT, 0x80, 0x8 ;  /* 0x000000000008781c */ /* 0x000fe20003f2f070 */
[----:B------:R-:W-:Y:S01]  /*1670*/  @!UP1 USHF.L.U32 UR5, UR29, 0x1f, URZ ;  /* 0x0000001f1d059899 */ /* 0x000fe200080006ff */
[----:B------:R4:W-:Y:S01]  /*1680*/  UTCHMMA gdesc[UR46], gdesc[UR48], tmem[UR9], tmem[UR44], idesc[UR45], UP2 ;  /* 0x00ff2c302e0075ea */ /* 0x0009e20009000009 */
[----:B------:R-:W-:Y:S01]  /*1690*/  UMOV UR52, UR6 ;  /* 0x0000000600347c82 */ /* 0x000fe20008000000 */
[----:B------:R-:W-:Y:S01]  /*16a0*/  @!UP1 ULEA UR6, UR27, UR4, 0x3 ;  /* 0x000000041b069291 */ /* 0x000fe2000f8e18ff */
[----:B------:R4:W-:Y:S01]  /*16b0*/  UTCHMMA gdesc[UR40], gdesc[UR42], tmem[UR9], tmem[UR38], idesc[UR39], UPT ;  /* 0x00ff262a280075ea */ /* 0x0009e2000b800009 */
[----:B------:R-:W-:Y:S01]  /*16c0*/  UMOV UR20, UR28 ;  /* 0x0000001c00147c82 */ /* 0x000fe20008000000 */
[----:B------:R-:W-:Y:S01]  /*16d0*/  UMOV UR21, 0x40004040 ;  /* 0x4000404000157882 */ /* 0x000fe20000000000 */
[----:B------:R-:W-:Y:S01]  /*16e0*/  UMOV UR50, UR26 ;  /* 0x0000001a00327c82 */ /* 0x000fe20008000000 */
[----:B------:R-:W-:Y:S01]  /*16f0*/  UMOV UR51, 0x40004040 ;  /* 0x4000404000337882 */ /* 0x000fe20000000000 */
[----:B-1----:R-:W-:Y:S01]  /*1700*/  IMAD.U32 R2, RZ, RZ, UR5 ;  /* 0x00000005ff027e24 */ /* 0x002fe2000f8e00ff */
[----:B------:R-:W-:Y:S01]  /*1710*/  UMOV UR53, 0x40004040 ;  /* 0x4000404000357882 */ /* 0x000fe20000000000 */
[----:B------:R-:W-:Y:S01]  /*1720*/  UMOV UR54, UR8 ;  /* 0x0000000800367c82 */ /* 0x000fe20008000000 */
[----:B------:R-:W-:Y:S01]  /*1730*/  UMOV UR55, 0x40004040 ;  /* 0x4000404000377882 */ /* 0x000fe20000000000 */
[----:B------:R4:W-:Y:S01]  /*1740*/  UTCHMMA gdesc[UR50], gdesc[UR20], tmem[UR9], tmem[UR36], idesc[UR37], UPT ;  /* 0x00ff2414320075ea */ /* 0x0009e2000b800009 */
[----:B------:R4:W-:Y:S01]  /*1750*/  UTCHMMA gdesc[UR54], gdesc[UR52], tmem[UR9], tmem[UR34], idesc[UR35], UPT ;  /* 0x00ff2234360075ea */ /* 0x0009e2000b800009 */
[----:B------:R4:W-:Y:S01]  /*1760*/  UTCBAR.MULTICAST [UR24], URZ, UR23 ;  /* 0x000000ff180073e9 */ /* 0x0009e20008000817 */
[----:B------:R4:W5:Y:S01]  /*1770*/  @!P0 SYNCS.PHASECHK.TRANS64.TRYWAIT P1, [UR6], R2 ;  /* 0x00000002ff0085a7 */ /* 0x0009620008021106 */
[----:B------:R-:W-:Y:S02]  /*1780*/  UISETP.NE.AND UP1, UPT, UR25, URZ, UPT ;  /* 0x000000ff1900728c */ /* 0x000fe4000bf25270 */
[----:B------:R-:W-:Y:S07]  /*1790*/  UPLOP3.LUT UP2, UPT, UPT, UPT, UPT, 0x80, 0x8 ;  /* 0x000000000008789c */ /* 0x000fee0003f4f070 */
[----:B------:R-:W-:Y:S05]  /*17a0*/  BRA.U UP1, `(.L_x_27) ;  /* 0xfffffffd013c7547 */ /* 0x000fea000b83ffff */
[----:B------:R-:W-:Y:S02]  /*17b0*/  UIADD3 UR7, UPT, UPT, UR7, 0x70, URZ ;  /* 0x0000007007077890 */ /* 0x000fe4000fffe0ff */
[----:B------:R-:W-:-:S04]  /*17c0*/  UIADD3 UR30, UPT, UPT, UR30, 0x1, URZ ;  /* 0x000000011e1e7890 */ /* 0x000fc8000fffe0ff */
[----:B------:R-:W-:-:S03]  /*17d0*/  UISETP.NE.AND UP1, UPT, UR30, 0x2, UPT ;  /* 0x000000021e00788c */ /* 0x000fc6000bf25270 */
[----:B------:R1:W-:Y:S01]  /*17e0*/  UTCBAR.MULTICAST [UR7], URZ, UR19 ;  /* 0x000000ff070073e9 */ /* 0x0003e20008000813 */
[----:B------:R-:W-:Y:S02]  /*17f0*/  USEL UR5, URZ, 0x1, UP1 ;  /* 0x00000001ff057887 */ /* 0x000fe40008800000 */
[----:B------:R-:W-:-:S04]  /*1800*/  USEL UR30, UR30, URZ, UP1 ;  /* 0x000000ff1e1e7287 */ /* 0x000fc80008800000 */
[----:B------:R-:W-:Y:S01]  /*1810*/  LOP3.LUT R5, R5, UR5, RZ, 0x3c, !PT ;  /* 0x0000000505057c12 */ /* 0x000fe2000f8e3cff */
[----:B------:R-:W-:Y:S07]  /*1820*/  BRA.U !UP0, `(.L_x_28) ;  /* 0xfffffff908e87547 */ /* 0x000fee000b83ffff */
[----:B------:R-:W-:-:S06]  /*1830*/  UIADD3 UR30, UPT, UPT, UR30, 0x1, URZ ;  /* 0x000000011e1e7890 */ /* 0x000fcc000fffe0ff */
[----:B------:R-:W-:Y:S02]  /*1840*/  MOV R6, UR30 ;  /* 0x0000001e00067c02 */ /* 0x000fe40008000f00 */
.L_x_23:
[----:B------:R-:W-:-:S09]  /*1850*/  UISETP.NE.AND UP0, UPT, UR18, URZ, UPT ;  /* 0x000000ff1200728c */ /* 0x000fd2000bf05270 */
[----:B------:R-:W-:Y:S05]  /*1860*/  BRA.U UP0, `(.L_x_22) ;  /* 0x00000001002c7547 */ /* 0x000fea000b800000 */
[----:B-1--4-:R-:W1:Y:S01]  /*1870*/  S2R R2, SR_CgaCtaId ;  /* 0x0000000000027919 */ /* 0x012e620000008800 */
[----:B------:R-:W-:Y:S02]  /*1880*/  ISETP.NE.AND P0, PT, R6, 0x2, PT ;  /* 0x000000020600780c */ /* 0x000fe40003f05270 */
[----:B------:R-:W-:Y:S02]  /*1890*/  MOV R3, 0x400 ;  /* 0x0000040000037802 */ /* 0x000fe40000000f00 */
[----:B------:R-:W-:-:S04]  /*18a0*/  SEL R4, RZ, 0x1, P0 ;  /* 0x00000001ff047807 */ /* 0x000fc80000000000 */
[----:B------:R-:W-:-:S05]  /*18b0*/  LOP3.LUT R4, R5, R4, RZ, 0x3c, !PT ;  /* 0x0000000405047212 */ /* 0x000fca00078e3cff */
[----:B------:R-:W-:Y:S01]  /*18c0*/  IMAD.U32 R4, R4, -0x80000000, RZ ;  /* 0x8000000004047824 */ /* 0x000fe200078e00ff */
[----:B-1----:R-:W-:Y:S02]  /*18d0*/  LEA R2, R2, R3, 0x18 ;  /* 0x0000000302027211 */ /* 0x002fe400078ec0ff */
[----:B------:R-:W-:-:S05]  /*18e0*/  SEL R3, R6, RZ, P0 ;  /* 0x000000ff06037207 */ /* 0x000fca0000000000 */
[----:B------:R-:W-:-:S04]  /*18f0*/  IMAD R2, R3, 0x8, R2 ;  /* 0x0000000803027824 */ /* 0x000fc800078e0202 */
[----:B------:R-:W1:Y:S02]  /*1900*/  SYNCS.PHASECHK.TRANS64.TRYWAIT P0, [R2+URZ+0x80], R4 ;  /* 0x00008004020075a7 */ /* 0x000e6400080011ff */
[----:B-1----:R-:W-:Y:S05]  /*1910*/  @!P0 BRA `(.L_x_29) ;  /* 0x00000028002c8947 */ /* 0x002fea0003800000 */
.L_x_22:
[----:B------:R-:W-:-:S13]  /*1920*/  ISETP.GT.AND P0, PT, R69, 0x3, PT ;  /* 0x000000034500780c */ /* 0x000fda0003f04270 */
[----:B-12345:R-:W-:Y:S05]  /*1930*/  @P0 EXIT ;  /* 0x000000000000094d */ /* 0x03efea0003800000 */
[----:B------:R-:W-:-:S13]  /*1940*/  ISETP.NE.AND P0, PT, R69, RZ, PT ;  /* 0x000000ff4500720c */ /* 0x000fda0003f05270 */
[----:B------:R-:W-:Y:S05]  /*1950*/  @P0 BRA `(.L_x_30) ;  /* 0x0000000000b80947 */ /* 0x000fea0003800000 */
[----:B------:R-:W1:Y:S01]  /*1960*/  S2UR UR6, SR_CgaCtaId ;  /* 0x00000000000679c3 */ /* 0x000e620000008800 */
[----:B------:R-:W-:Y:S01]  /*1970*/  NOP ;  /* 0x0000000000007918 */ /* 0x000fe20000000000 */
[----:B------:R-:W-:Y:S01]  /*1980*/  UMOV UR4, 0x40 ;  /* 0x0000004000047882 */ /* 0x000fe20000000000 */
[----:B------:R-:W-:Y:S01]  /*1990*/  UMOV UR5, 0x400 ;  /* 0x0000040000057882 */ /* 0x000fe20000000000 */
[----:B-1----:R-:W-:Y:S02]  /*19a0*/  ULEA UR4, UR6, UR4, 0x18 ;  /* 0x0000000406047291 */ /* 0x002fe4000f8ec0ff */
[----:B------:R-:W-:-:S07]  /*19b0*/  ULEA UR5, UR6, UR5, 0x18 ;  /* 0x0000000506057291 */ /* 0x000fce000f8ec0ff */
[----:B------:R-:W1:Y:S02]  /*19c0*/  LDS.U8 R2, [UR4] ;  /* 0x00000004ff027984 */ /* 0x000e640008000000 */
[----:B-1----:R-:W-:-:S13]  /*19d0*/  ISETP.NE.AND P0, PT, R2, RZ, PT ;  /* 0x000000ff0200720c */ /* 0x002fda0003f05270 */
[----:B------:R-:W-:Y:S05]  /*19e0*/  @P0 BRA `(.L_x_31) ;  /* 0x00000000007c0947 */ /* 0x000fea0003800000 */
[----:B------:R-:W-:-:S13]  /*19f0*/  ELECT P0, URZ, PT ;  /* 0x0000000000ff782f */ /* 0x000fda0003800000 */
[----:B------:R-:W-:Y:S05]  /*1a00*/  @!P0 BRA `(.L_x_32) ;  /* 0x0000000000848947 */ /* 0x000fea0003800000 */
[----:B------:R-:W-:Y:S01]  /*1a10*/  UMOV UR4, 0x4 ;  /* 0x0000000400047882 */ /* 0x000fe20000000000 */
[----:B------:R-:W-:-:S04]  /*1a20*/  IMAD.MOV.U32 R3, RZ, RZ, 0xf ;  /* 0x0000000fff037424 */ /* 0x000fc800078e00ff */
[----:B------:R-:W-:Y:S04]  /*1a30*/  DEPBAR.LE SB1, 0x36 ;  /* 0x00009d800000791a */ /* 0x000fe80000000000 */
[----:B------:R-:W1:Y:S02]  /*1a40*/  UTCATOMSWS.FIND_AND_SET.ALIGN UP0, UR4, UR4 ;  /* 0x00000004000475e3 */ /* 0x000e640008000800 */
[----:B-1----:R-:W-:Y:S01]  /*1a50*/  PLOP3.LUT P0, PT, PT, PT, UP0, 0x80, 0x8 ;  /* 0x000000000008781c */ /* 0x002fe20003f0f008 */
[----:B------:R-:W-:-:S03]  /*1a60*/  IMAD.U32 R4, RZ, RZ, UR4 ;  /* 0x00000004ff047e24 */ /* 0x000fc6000f8e00ff */
[----:B------:R-:W-:-:S04]  /*1a70*/  SEL R2, RZ, 0xffffffff, !P0 ;  /* 0xffffffffff027807 */ /* 0x000fc80004000000 */
[----:B------:R-:W-:Y:S01]  /*1a80*/  ISETP.NE.AND P0, PT, R2, RZ, PT ;  /* 0x000000ff0200720c */ /* 0x000fe20003f05270 */
[----:B------:R-:W-:-:S12]  /*1a90*/  IMAD.MOV.U32 R2, RZ, RZ, 0x1 ;  /* 0x00000001ff027424 */ /* 0x000fd800078e00ff */
[----:B------:R-:W-:Y:S05]  /*1aa0*/  @P0 BRA `(.L_x_33) ;  /* 0x0000000000240947 */ /* 0x000fea0003800000 */
.L_x_34:
[----:B------:R-:W-:Y:S05]  /*1ab0*/  NANOSLEEP 0x64 ;  /* 0x000000640000795d */ /* 0x000fea0003800000 */
[----:B------:R-:W-:-:S05]  /*1ac0*/  UMOV UR4, 0x4 ;  /* 0x0000000400047882 */ /* 0x000fca0000000000 */
[----:B------:R-:W-:Y:S04]  /*1ad0*/  DEPBAR.LE SB1, 0x36 ;  /* 0x00009d800000791a */ /* 0x000fe80000000000 */
[----:B------:R-:W1:Y:S02]  /*1ae0*/  UTCATOMSWS.FIND_AND_SET.ALIGN UP0, UR4, UR4 ;  /* 0x00000004000475e3 */ /* 0x000e640008000800 */
[----:B-1----:R-:W-:-:S04]  /*1af0*/  PLOP3.LUT P0, PT, PT, PT, UP0, 0x80, 0x8 ;  /* 0x000000000008781c */ /* 0x002fc80003f0f008 */
[----:B------:R-:W-:-:S04]  /*1b00*/  SEL R4, RZ, 0xffffffff, !P0 ;  /* 0xffffffffff047807 */ /* 0x000fc80004000000 */
[----:B------:R-:W-:Y:S01]  /*1b10*/  ISETP.NE.AND P0, PT, R4, RZ, PT ;  /* 0x000000ff0400720c */ /* 0x000fe20003f05270 */
[----:B------:R-:W-:-:S12]  /*1b20*/  IMAD.U32 R4, RZ, RZ, UR4 ;  /* 0x00000004ff047e24 */ /* 0x000fd8000f8e00ff */
[----:B------:R-:W-:Y:S05]  /*1b30*/  @!P0 BRA `(.L_x_34) ;  /* 0xfffffffc00dc8947 */ /* 0x000fea000383ffff */
.L_x_33:
[C---:B------:R-:W-:Y:S01]  /*1b40*/  VIADD R5, R4.reuse, 0x10 ;  /* 0x0000001004057836 */ /* 0x040fe20000000000 */
[----:B------:R-:W-:Y:S01]  /*1b50*/  UMOV UR4, 0x50 ;  /* 0x0000005000047882 */ /* 0x000fe20000000000 */
[----:B------:R-:W-:Y:S01]  /*1b60*/  SHF.L.U32 R3, R3, R4, RZ ;  /* 0x0000000403037219 */ /* 0x000fe200000006ff */
[----:B------:R-:W-:Y:S01]  /*1b70*/  ULEA UR4, UR6, UR4, 0x18 ;  /* 0x0000000406047291 */ /* 0x000fe2000f8ec0ff */
[----:B------:R-:W-:Y:S01]  /*1b80*/  IMAD.SHL.U32 R4, R4, 0x20, RZ ;  /* 0x0000002004047824 */ /* 0x000fe200078e00ff */
[----:B------:R-:W-:-:S04]  /*1b90*/  SHF.L.U32 R2, R2, R5, RZ ;  /* 0x0000000502027219 */ /* 0x000fc800000006ff */
[----:B------:R-:W-:-:S05]  /*1ba0*/  LOP3.LUT R2, R2, R3, RZ, 0xfc, !PT ;  /* 0x0000000302027212 */ /* 0x000fca00078efcff */
[----:B------:R1:W-:Y:S04]  /*1bb0*/  ATOMS.OR RZ, [UR4], R2 ;  /* 0x00000002ffff798c */ /* 0x0003e8000b000004 */
[----:B------:R1:W-:Y:S01]  /*1bc0*/  STS [UR5+0x98], R4 ;  /* 0x00009804ff007988 */ /* 0x0003e20008000805 */
[----:B------:R-:W-:Y:S05]  /*1bd0*/  BRA `(.L_x_32) ;  /* 0x0000000000107947 */ /* 0x000fea0003800000 */
.L_x_31:
[----:B------:R-:W-:-:S05]  /*1be0*/  MOV R2, 0xffffffff ;  /* 0xffffffff00027802 */ /* 0x000fca0000000f00 */
[----:B------:R1:W-:Y:S02]  /*1bf0*/  STS [UR5+0x98], R2 ;  /* 0x00009802ff007988 */ /* 0x0003e40008000805 */
[----:B-1----:R-:W-:Y:S02]  /*1c00*/  MOV R2, 0x1c20 ;  /* 0x00001c2000027802 */ /* 0x002fe40000000f00 */
[----:B------:R-:W-:Y:S05]  /*1c10*/  CALL.REL.NOINC `($__internal_1_$__cuda_sm10x_tcgen05_guardrail_trap_phase_invalid_during_alloc) ;  /* 0x0000002400a87944 */ /* 0x000fea0003c00000 */
.L_x_32:
[----:B------:R-:W-:Y:S05]  /*1c20*/  WARPSYNC.ALL ;  /* 0x0000000000007948 */ /* 0x000fea0003800000 */
[----:B------:R-:W-:Y:S01]  /*1c30*/  NOP ;  /* 0x0000000000007918 */ /* 0x000fe20000000000 */
.L_x_30:
[----:B------:R-:W2:Y:S08]  /*1c40*/  S2UR UR23, SR_CgaCtaId ;  /* 0x00000000001779c3 */ /* 0x000eb00000008800 */
[----:B------:R-:W-:Y:S01]  /*1c50*/  BAR.SYNC.DEFER_BLOCKING 0x2, 0xa0 ;  /* 0x0082800000007b1d */ /* 0x000fe20000010000 */
[C---:B-1----:R-:W-:Y:S02]  /*1c60*/  IMAD.SHL.U32 R2, R0.reuse, 0x80, RZ ;  /* 0x0000008000027824 */ /* 0x042fe400078e00ff */
[----:B------:R-:W-:-:S03]  /*1c70*/  IMAD.SHL.U32 R3, R0, 0x40, RZ ;  /* 0x0000004000037824 */ /* 0x000fc600078e00ff */
[----:B------:R-:W-:Y:S02]  /*1c80*/  UMOV UR4, 0x400 ;  /* 0x0000040000047882 */ /* 0x000fe40000000000 */
[----:B------:R-:W1:Y:S01]  /*1c90*/  S2UR UR30, SR_CTAID.Z ;  /* 0x00000000001e79c3 */ /* 0x000e620000002700 */
[----:B------:R-:W-:-:S04]  /*1ca0*/  LOP3.LUT R2, R2, 0x780, RZ, 0xc0, !PT ;  /* 0x0000078002027812 */ /* 0x000fc800078ec0ff */
[----:B------:R-:W-:-:S04]  /*1cb0*/  LOP3.LUT R3, R2, 0x3800, R3, 0xf8, !PT ;  /* 0x0000380002037812 */ /* 0x000fc800078ef803 */
[----:B------:R-:W-:Y:S01]  /*1cc0*/  LOP3.LUT R3, R3, 0x10, R0, 0xf8, !PT ;  /* 0x0000001003037812 */ /* 0x000fe200078ef800 */
[----:B--2---:R-:W-:Y:S02]  /*1cd0*/  ULEA UR23, UR23, UR4, 0x18 ;  /* 0x0000000417177291 */ /* 0x004fe4000f8ec0ff */
[----:B-1----:R-:W-:-:S07]  /*1ce0*/  UISETP.GT.U32.AND UP0, UPT, UR30, 0x3ff, UPT ;  /* 0x000003ff1e00788c */ /* 0x002fce000bf04070 */
[----:B------:R-:W1:Y:S02]  /*1cf0*/  LDS R67, [UR23+0x98] ;  /* 0x00009817ff437984 */ /* 0x000e640008000800 */
[----:B------:R-:W-:Y:S05]  /*1d00*/  BRA.U UP0, `(.L_x_35) ;  /* 0x0000001d00dc7547 */ /* 0x000fea000b800000 */
[----:B------:R-:W2:Y:S01]  /*1d10*/  LDCU.64 UR6, c[0x0][0x5c0] ;  /* 0x0000b800ff0677ac */ /* 0x000ea20008000a00 */
[----:B------:R-:W-:Y:S01]  /*1d20*/  VIADD R3, R3, UR23 ;  /* 0x0000001703037c36 */ /* 0x000fe20008000000 */
[----:B------:R-:W3:Y:S01]  /*1d30*/  S2UR UR29, SR_CTAID.Y ;  /* 0x00000000001d79c3 */ /* 0x000ee20000002600 */
[----:B------:R-:W-:Y:S01]  /*1d40*/  IMAD.U32 R4, R0, 0x10000, RZ ;  /* 0x0001000000047824 */ /* 0x000fe200078e00ff */
[----:B------:R-:W4:Y:S01]  /*1d50*/  LDCU UR8, c[0x0][0x5d0] ;  /* 0x0000ba00ff0877ac */ /* 0x000f220008000800 */
[C---:B------:R-:W-:Y:S02]  /*1d60*/  VIADD R5, R3.reuse, 0x8460 ;  /* 0x0000846003057836 */ /* 0x040fe40000000000 */
[C---:B------:R-:W-:Y:S01]  /*1d70*/  VIADD R2, R3.reuse, 0x460 ;  /* 0x0000046003027836 */ /* 0x040fe20000000000 */
[----:B------:R-:W5:Y:S01]  /*1d80*/  LDCU UR10, c[0x0][0x374] ;  /* 0x00006e80ff0a77ac */ /* 0x000f620008000800 */
[C---:B------:R-:W-:Y:S01]  /*1d90*/  VIADD R9, R3.reuse, 0x8440 ;  /* 0x0000844003097836 */ /* 0x040fe20000000000 */
[----:B------:R-:W-:Y:S01]  /*1da0*/  SHF.R.U32.HI R72, RZ, 0x3, R5 ;  /* 0x00000003ff487819 */ /* 0x000fe20000011605 */
[----:B------:R-:W-:Y:S01]  /*1db0*/  VIADD R7, R3, 0x8420 ;  /* 0x0000842003077836 */ /* 0x000fe20000000000 */
[----:B------:R-:W1:Y:S01]  /*1dc0*/  LDCU.64 UR32, c[0x0][0x348] ;  /* 0x00006900ff2077ac */ /* 0x000e620008000a00 */
[----:B------:R-:W-:Y:S01]  /*1dd0*/  SHF.R.U32.HI R65, RZ, 0x3, R2 ;  /* 0x00000003ff417819 */ /* 0x000fe20000011602 */
[----:B------:R-:W-:Y:S01]  /*1de0*/  IMAD.MOV.U32 R60, RZ, RZ, RZ ;  /* 0x000000ffff3c7224 */ /* 0x000fe200078e00ff */
[----:B------:R-:W-:Y:S01]  /*1df0*/  LOP3.LUT R72, R5, 0x70, R72, 0x78, !PT ;  /* 0x0000007005487812 */ /* 0x000fe200078e7848 */
[C---:B------:R-:W-:Y:S01]  /*1e00*/  VIADD R5, R3.reuse, 0x8400 ;  /* 0x0000840003057836 */ /* 0x040fe20000000000 */
[----:B------:R-:W3:Y:S01]  /*1e10*/  LDCU UR22, c[0x0][0x5cc] ;  /* 0x0000b980ff1677ac */ /* 0x000ee20008000800 */
[----:B------:R-:W-:Y:S01]  /*1e20*/  LOP3.LUT R65, R2, 0x70, R65, 0x78, !PT ;  /* 0x0000007002417812 */ /* 0x000fe200078e7841 */
[----:B------:R-:W-:Y:S01]  /*1e30*/  VIADD R2, R3, 0x420 ;  /* 0x0000042003027836 */ /* 0x000fe20000000000 */
[----:B------:R-:W-:Y:S01]  /*1e40*/  LOP3.LUT R4, R4, 0xe00000, RZ, 0xc0, !PT ;  /* 0x00e0000004047812 */ /* 0x000fe200078ec0ff */
[----:B--2---:R-:W-:Y:S01]  /*1e50*/  UIMAD.WIDE.U32 UR4, UR30, UR7, URZ ;  /* 0x000000071e0472a5 */ /* 0x004fe2000f8e00ff */
[----:B------:R-:W-:Y:S01]  /*1e60*/  SHF.R.U32.HI R66, RZ, 0x3, R5 ;  /* 0x00000003ff427819 */ /* 0x000fe20000011605 */
[----:B------:R-:W-:Y:S01]  /*1e70*/  IMAD.MOV.U32 R0, RZ, RZ, 0x1 ;  /* 0x00000001ff007424 */ /* 0x000fe200078e00ff */
[----:B------:R-:W-:Y:S01]  /*1e80*/  SHF.R.U32.HI R63, RZ, 0x3, R2 ;  /* 0x00000003ff3f7819 */ /* 0x000fe20000011602 */
[----:B------:R-:W-:Y:S01]  /*1e90*/  UIADD3 UR4, UPT, UPT, UR30, -UR5, URZ ;  /* 0x800000051e047290 */ /* 0x000fe2000fffe0ff */
[----:B------:R-:W-:Y:S01]  /*1ea0*/  LOP3.LUT R66, R5, 0x70, R66, 0x78, !PT ;  /* 0x0000007005427812 */ /* 0x000fe200078e7842 */
[C---:B------:R-:W-:Y:S01]  /*1eb0*/  VIADD R5, R3.reuse, 0x440 ;  /* 0x0000044003057836 */ /* 0x040fe20000000000 */
[----:B------:R-:W-:Y:S01]  /*1ec0*/  SHF.R.U32.HI R70, RZ, 0x3, R9 ;  /* 0x00000003ff467819 */ /* 0x000fe20000011609 */
[----:B------:R-:W-:Y:S01]  /*1ed0*/  USHF.R.U32.HI UR4, URZ, UR17, UR4 ;  /* 0x00000011ff047299 */ /* 0x000fe20008011604 */
[----:B------:R-:W-:Y:S01]  /*1ee0*/  VIADD R3, R3, 0x400 ;  /* 0x0000040003037836 */ /* 0x000fe20000000000 */
[----:B------:R-:W-:Y:S01]  /*1ef0*/  SHF.R.U32.HI R68, RZ, 0x3, R7 ;  /* 0x00000003ff447819 */ /* 0x000fe20000011607 */
[----:B-1----:R-:W-:Y:S01]  /*1f00*/  UIADD3 UR34, UP1, UPT, UR32, 0x140, URZ ;  /* 0x0000014020227890 */ /* 0x002fe2000ff3e0ff */
[----:B------:R-:W-:Y:S01]  /*1f10*/  SHF.R.U32.HI R64, RZ, 0x3, R5 ;  /* 0x00000003ff407819 */ /* 0x000fe20000011605 */
[----:B------:R-:W-:Y:S01]  /*1f20*/  UIADD3 UR4, UPT, UPT, UR5, UR4, URZ ;  /* 0x0000000405047290 */ /* 0x000fe2000fffe0ff */
[----:B------:R-:W-:Y:S01]  /*1f30*/  SHF.R.U32.HI R62, RZ, 0x3, R3 ;  /* 0x00000003ff3e7819 */ /* 0x000fe20000011603 */
[----:B------:R-:W-:Y:S01]  /*1f40*/  UIADD3 UR32, UP0, UPT, UR32, 0x1c0, URZ ;  /* 0x000001c020207890 */ /* 0x000fe2000ff1e0ff */
[----:B------:R-:W-:Y:S01]  /*1f50*/  LOP3.LUT R63, R2, 0x70, R63, 0x78, !PT ;  /* 0x00000070023f7812 */ /* 0x000fe200078e783f */
[----:B------:R-:W-:Y:S01]  /*1f60*/  USHF.R.U32.HI UR4, URZ, UR16, UR4 ;  /* 0x00000010ff047299 */ /* 0x000fe20008011604 */
[----:B------:R-:W-:Y:S01]  /*1f70*/  LOP3.LUT R70, R9, 0x70, R70, 0x78, !PT ;  /* 0x0000007009467812 */ /* 0x000fe200078e7846 */
[----:B------:R-:W-:Y:S01]  /*1f80*/  IMAD.MOV.U32 R2, RZ, RZ, RZ ;  /* 0x000000ffff027224 */ /* 0x000fe200078e00ff */
[----:B------:R-:W-:Y:S01]  /*1f90*/  LOP3.LUT R68, R7, 0x70, R68, 0x78, !PT ;  /* 0x0000007007447812 */ /* 0x000fe200078e7844 */
[----:B------:R-:W-:Y:S01]  /*1fa0*/  UIADD3 UR4, UPT, UPT, -UR4, URZ, URZ ;  /* 0x000000ff04047290 */ /* 0x000fe2000fffe1ff */
[----:B------:R-:W-:Y:S01]  /*1fb0*/  LOP3.LUT R64, R5, 0x70, R64, 0x78, !PT ;  /* 0x0000007005407812 */ /* 0x000fe200078e7840 */
[----:B------:R-:W-:Y:S01]  /*1fc0*/  IMAD.IADD R61, R67, 0x1, R4 ;  /* 0x00000001433d7824 */ /* 0x000fe200078e0204 */
[----:B------:R-:W-:Y:S01]  /*1fd0*/  LOP3.LUT R62, R3, 0x70, R62, 0x78, !PT ;  /* 0x00000070033e7812 */ /* 0x000fe200078e783e */
[----:B------:R-:W-:-:S02]  /*1fe0*/  UIMAD UR6, UR6, UR4, UR30 ;  /* 0x00000004060672a4 */ /* 0x000fc4000f8e021e */
[----:B------:R-:W-:Y:S02]  /*1ff0*/  UIADD3.X UR35, UPT, UPT, URZ, UR33, URZ, UP1, !UPT ;  /* 0x00000021ff237290 */ /* 0x000fe40008ffe4ff */
[----:B----4-:R-:W-:Y:S01]  /*2000*/  UIMAD.WIDE.U32 UR8, UR6, UR8, URZ ;  /* 0x00000008060872a5 */ /* 0x010fe2000f8e00ff */
[----:B------:R-:W1:Y:S02]  /*2010*/  LDCU UR11, c[0x0][0x5d0] ;  /* 0x0000ba00ff0b77ac */ /* 0x000e640008000800 */
[----:B------:R-:W2:Y:S01]  /*2020*/  LDCU.64 UR4, c[0x0][0x5d8] ;  /* 0x0000bb00ff0477ac */ /* 0x000ea20008000a00 */
[----:B------:R-:W-:Y:S01]  /*2030*/  UIADD3 UR7, UPT, UPT, UR6, -UR9, URZ ;  /* 0x8000000906077290 */ /* 0x000fe2000fffe0ff */
[----:B------:R-:W4:Y:S03]  /*2040*/  LDCU UR26, c[0x0][0x5e4] ;  /* 0x0000bc80ff1a77ac */ /* 0x000f260008000800 */
[----:B------:R-:W-:Y:S01]  /*2050*/  USHF.R.U32.HI UR7, URZ, UR15, UR7 ;  /* 0x0000000fff077299 */ /* 0x000fe20008011607 */
[----:B------:R-:W1:Y:S03]  /*2060*/  LDCU.64 UR24, c[0x0][0x5c0] ;  /* 0x0000b800ff1877ac */ /* 0x000e660008000a00 */
[----:B------:R-:W-:Y:S01]  /*2070*/  UIADD3 UR7, UPT, UPT, UR9, UR7, URZ ;  /* 0x0000000709077290 */ /* 0x000fe2000fffe0ff */
[----:B------:R-:W1:Y:S03]  /*2080*/  LDCU.64 UR18, c[0x0][0x5d8] ;  /* 0x0000bb00ff1277ac */ /* 0x000e660008000a00 */
[----:B------:R-:W-:-:S02]  /*2090*/  USHF.R.U32.HI UR20, URZ, UR14, UR7 ;  /* 0x0000000eff147299 */ /* 0x000fc40008011607 */
[----:B---3--:R-:W-:Y:S02]  /*20a0*/  ULOP3.LUT UR29, UR29, 0x1, URZ, 0xc0, !UPT ;  /* 0x000000011d1d7892 */ /* 0x008fe4000f8ec0ff */
[----:B--2---:R-:W-:Y:S02]  /*20b0*/  UIMAD.WIDE.U32 UR8, UR20, UR5, URZ ;  /* 0x00000005140872a5 */ /* 0x004fe4000f8e00ff */
[----:B------:R-:W-:Y:S01]  /*20c0*/  UIADD3.X UR33, UPT, UPT, URZ, UR33, URZ, UP0, !UPT ;  /* 0x00000021ff217290 */ /* 0x000fe200087fe4ff */
[----:B------:R-:W-:-:S04]  /*20d0*/  UMOV UR27, URZ ;  /* 0x000000ff001b7c82 */ /* 0x000fc80008000000 */
[----:B------:R-:W-:Y:S02]  /*20e0*/  UMOV UR7, UR9 ;  /* 0x0000000900077c82 */ /* 0x000fe40008000000 */
[----:B------:R-:W-:Y:S02]  /*20f0*/  UIADD3 UR5, UPT, UPT, UR20, -UR7, URZ ;  /* 0x8000000714057290 */ /* 0x000fe4000fffe0ff */
[----:B------:R-:W5:Y:S01]  /*2100*/  LDCU UR9, c[0x0][0x370] ;  /* 0x00006e00ff0977ac */ /* 0x000f620008000800 */
[----:B------:R-:W2:Y:S01]  /*2110*/  LDCU UR8, c[0x0][0x378] ;  /* 0x00006f00ff0877ac */ /* 0x000ea20008000800 */
[----:B------:R-:W-:-:S04]  /*2120*/  USHF.R.U32.HI UR5, URZ, UR13, UR5 ;  /* 0x0000000dff057299 */ /* 0x000fc80008011605 */
[----:B------:R-:W-:Y:S01]  /*2130*/  UIADD3 UR5, UPT, UPT, UR7, UR5, URZ ;  /* 0x0000000507057290 */ /* 0x000fe2000fffe0ff */
[----:B------:R-:W3:Y:S03]  /*2140*/  LDCU UR7, c[0x0][0x5cc] ;  /* 0x0000b980ff0777ac */ /* 0x000ee60008000800 */
[----:B------:R-:W-:Y:S02]  /*2150*/  USHF.R.U32.HI UR5, URZ, UR12, UR5 ;  /* 0x0000000cff057299 */ /* 0x000fe40008011605 */
[----:B-----5:R-:W-:Y:S02]  /*2160*/  UIMAD UR9, UR10, UR9, URZ ;  /* 0x000000090a0972a4 */ /* 0x020fe4000f8e02ff */
[----:B------:R-:W-:Y:S02]  /*2170*/  UIADD3 UR5, UPT, UPT, -UR5, URZ, URZ ;  /* 0x000000ff05057290 */ /* 0x000fe4000fffe1ff */
[----:B--2---:R-:W-:-:S02]  /*2180*/  UIMAD UR8, UR9, UR8, URZ ;  /* 0x00000008090872a4 */ /* 0x004fc4000f8e02ff */
[----:B------:R-:W-:Y:S02]  /*2190*/  UIMAD UR5, UR4, UR5, UR20 ;  /* 0x00000005040572a4 */ /* 0x000fe4000f8e0214 */
[----:B------:R-:W-:Y:S02]  /*21a0*/  ULEA.HI UR28, UR8, UR8, URZ, 0x1 ;  /* 0x00000008081c7291 */ /* 0x000fe4000f8f08ff */
[----:B------:R-:W-:Y:S02]  /*21b0*/  UIADD3 UR20, UPT, UPT, -UR20, URZ, URZ ;  /* 0x000000ff14147290 */ /* 0x000fe4000fffe1ff */
[----:B------:R-:W-:Y:S02]  /*21c0*/  UIADD3 UR4, UPT, UPT, UR23, 0x8400, URZ ;  /* 0x0000840017047890 */ /* 0x000fe4000fffe0ff */
[----:B------:R-:W-:Y:S02]  /*21d0*/  USHF.R.S32.HI UR28, URZ, 0x1, UR28 ;  /* 0x00000001ff1c7899 */ /* 0x000fe4000801141c */
[----:B-1-34-:R-:W-:-:S12]  /*21e0*/  UIMAD UR22, UR22, UR20, UR6 ;  /* 0x00000014161672a4 */ /* 0x01afd8000f8e0206 */
.L_x_38:
[----:B------:R-:W-:Y:S01]  /*21f0*/  LEA R3, R2, UR23, 0x3 ;  /* 0x0000001702037c11 */ /* 0x000fe2000f8e18ff */
[----:B-1----:R-:W-:Y:S02]  /*2200*/  IMAD.U32 R6, R60, -0x80000000, RZ ;  /* 0x800000003c067824 */ /* 0x002fe400078e00ff */
[----:B------:R-:W-:Y:S02]  /*2210*/  IMAD R4, R2, 0x100000, R61 ;  /* 0x0010000002047824 */ /* 0x000fe400078e023d */
[----:B------:R-:W1:Y:S03]  /*2220*/  SYNCS.PHASECHK.TRANS64.TRYWAIT P0, [R3+URZ+0x70], R6 ;  /* 0x00007006030075a7 */ /* 0x000e6600080011ff */
[----:B------:R-:W-:Y:S01]  /*2230*/  R2UR UR6, R4 ;  /* 0x00000000040672ca */ /* 0x000fe200000e0000 */
[----:B-1----:R-:W-:-:S14]  /*2240*/  @!P0 BRA `(.L_x_36) ;  /* 0x0000001c00f88947 */ /* 0x002fdc0003800000 */
.L_x_52:
[----:B------:R-:W2:Y:S01]  /*2250*/  LDTM.16dp256bit.x8 R16, tmem[UR6+0x40] ;  /* 0x00004006001079ee */ /* 0x000ea200081a0000 */
[----:B------:R-:W-:Y:S01]  /*2260*/  UIADD3 UR9, UPT, UPT, UR27, UR27, URZ ;  /* 0x0000001b1b097290 */ /* 0x000fe2000fffe0ff */
[----:B------:R-:W-:Y:S02]  /*2270*/  R2UR UR6, R4 ;  /* 0x00000000040672ca */ /* 0x000fe400000e0000 */
[----:B------:R-:W-:Y:S01]  /*2280*/  MOV R87, RZ ;  /* 0x000000ff00577202 */ /* 0x000fe20000000f00 */
[----:B------:R-:W-:Y:S01]  /*2290*/  USHF.R.S32.HI UR8, URZ, 0x1f, UR9 ;  /* 0x0000001fff087899 */ /* 0x000fe20008011409 */
[----:B------:R-:W-:-:S03]  /*22a0*/  ISETP.NE.AND P0, PT, R69, RZ, PT ;  /* 0x000000ff4500720c */ /* 0x000fc60003f05270 */
[----:B------:R-:W-:-:S04]  /*22b0*/  ULEA.HI UR20, UR8, UR9, URZ, 0x2 ;  /* 0x0000000908147291 */ /* 0x000fc8000f8f10ff */
[----:B------:R-:W-:-:S04]  /*22c0*/  ULOP3.LUT UR20, UR20, 0xfffffffc, URZ, 0xc0, !UPT ;  /* 0xfffffffc14147892 */ /* 0x000fc8000f8ec0ff */
[----:B------:R-:W-:Y:S02]  /*22d0*/  UIADD3 UR20, UPT, UPT, UR9, -UR20, URZ ;  /* 0x8000001409147290 */ /* 0x000fe4000fffe0ff */
[----:B------:R-:W-:-:S04]  /*22e0*/  ULOP3.LUT UR9, UR9, 0x1, URZ, 0xfc, !UPT ;  /* 0x0000000109097892 */ /* 0x000fc8000f8efcff */
[----:B------:R-:W-:Y:S01]  /*22f0*/  MOV R85, UR20 ;  /* 0x0000001400557c02 */ /* 0x000fe20008000f00 */
[----:B--2---:R-:W-:Y:S01]  /*2300*/  FMUL R33, R33, UR26 ;  /* 0x0000001a21217c20 */ /* 0x004fe20008400000 */
[----:B------:R-:W-:Y:S01]  /*2310*/  FMUL R35, R35, UR26 ;  /* 0x0000001a23237c20 */ /* 0x000fe20008400000 */
[----:B------:R-:W-:Y:S01]  /*2320*/  FMUL R37, R37, UR26 ;  /* 0x0000001a25257c20 */ /* 0x000fe20008400000 */
[----:B------:R-:W-:Y:S01]  /*2330*/  FMUL R36, R36, UR26 ;  /* 0x0000001a24247c20 */ /* 0x000fe20008400000 */
[----:B------:R-:W-:Y:S01]  /*2340*/  FMUL R34, R34, UR26 ;  /* 0x0000001a22227c20 */ /* 0x000fe20008400000 */
[----:B------:R-:W-:Y:S01]  /*2350*/  FMUL R21, R21, UR26 ;  /* 0x0000001a15157c20 */ /* 0x000fe20008400000 */
[----:B------:R-:W-:Y:S01]  /*2360*/  FMUL R23, R23, UR26 ;  /* 0x0000001a17177c20 */ /* 0x000fe20008400000 */
[----:B------:R-:W-:Y:S01]  /*2370*/  FMUL R22, R22, UR26 ;  /* 0x0000001a16167c20 */ /* 0x000fe20008400000 */
[----:B------:R-:W-:Y:S01]  /*2380*/  FMUL R10, R33, -1.4426950216293334961 ;  /* 0xbfb8aa3b210a7820 */ /* 0x000fe20000400000 */
[----:B------:R-:W-:Y:S01]  /*2390*/  FMUL R32, R32, UR26 ;  /* 0x0000001a20207c20 */ /* 0x000fe20008400000 */
[----:B-1----:R-:W-:Y:S01]  /*23a0*/  FMUL R7, R35, -1.4426950216293334961 ;  /* 0xbfb8aa3b23077820 */ /* 0x002fe20000400000 */
[----:B------:R-:W-:Y:S01]  /*23b0*/  FMUL R25, R25, UR26 ;  /* 0x0000001a19197c20 */ /* 0x000fe20008400000 */
        /* <DEDUP_REMOVED lines=32> */
[----:B------:R-:W1:Y:S01]  /*25c0*/  MUFU.EX2 R10, R10 ;  /* 0x0000000a000a7308 */ /* 0x000e620000000800 */
[----:B------:R-:W-:Y:S01]  /*25d0*/  LEA R86, R85, R63, 0xd ;  /* 0x0000003f55567211 */ /* 0x000fe200078e68ff */
[----:B------:R-:W-:Y:S01]  /*25e0*/  FMUL R39, R39, UR26 ;  /* 0x0000001a27277c20 */ /* 0x000fe20008400000 */
[----:B------:R-:W-:Y:S01]  /*25f0*/  FMUL R40, R40, UR26 ;  /* 0x0000001a28287c20 */ /* 0x000fe20008400000 */
[----:B------:R-:W-:Y:S01]  /*2600*/  FMUL R38, R38, UR26 ;  /* 0x0000001a26267c20 */ /* 0x000fe20008400000 */
[----:B------:R-:W-:Y:S01]  /*2610*/  MOV R86, R86 ;  /* 0x0000005600567202 */ /* 0x000fe20000000f00 */
[----:B------:R-:W-:Y:S01]  /*2620*/  FMUL R41, R41, UR26 ;  /* 0x0000001a29297c20 */ /* 0x000fe20008400000 */
[----:B------:R-:W-:Y:S01]  /*2630*/  FMUL R42, R42, UR26 ;  /* 0x0000001a2a2a7c20 */ /* 0x000fe20008400000 */
[----:B------:R-:W2:Y:S01]  /*2640*/  MUFU.EX2 R7, R7 ;  /* 0x0000000700077308 */ /* 0x000ea20000000800 */
[----:B------:R-:W-:Y:S01]  /*2650*/  FMUL R46, R46, UR26 ;  /* 0x0000001a2e2e7c20 */ /* 0x000fe20008400000 */
[----:B------:R-:W-:-:S04]  /*2660*/  ULEA.HI UR8, UR8, UR9, URZ, 0x2 ;  /* 0x0000000908087291 */ /* 0x000fc8000f8f10ff */
[----:B------:R-:W-:Y:S02]  /*2670*/  ULOP3.LUT UR8, UR8, 0xfffffffc, URZ, 0xc0, !UPT ;  /* 0xfffffffc08087892 */ /* 0x000fe4000f8ec0ff */
[----:B------:R-:W3:Y:S01]  /*2680*/  MUFU.EX2 R8, R8 ;  /* 0x0000000800087308 */ /* 0x000ee20000000800 */
[----:B-1----:R-:W-:Y:S01]  /*2690*/  FADD R94, R10, 1 ;  /* 0x3f8000000a5e7421 */ /* 0x002fe20000000000 */
[----:B------:R-:W-:-:S06]  /*26a0*/  UIADD3 UR8, UPT, UPT, UR9, -UR8, URZ ;  /* 0x8000000809087290 */ /* 0x000fcc000fffe0ff */
[----:B------:R-:W1:Y:S01]  /*26b0*/  MUFU.EX2 R51, R51 ;  /* 0x0000003300337308 */ /* 0x000e620000000800 */
[----:B--2---:R-:W-:-:S07]  /*26c0*/  FADD R10, R7, 1 ;  /* 0x3f800000070a7421 */ /* 0x004fce0000000000 */
[----:B------:R-:W2:Y:S01]  /*26d0*/  MUFU.EX2 R11, R11 ;  /* 0x0000000b000b7308 */ /* 0x000ea20000000800 */
[----:B---3--:R-:W-:-:S07]  /*26e0*/  FADD R8, R8, 1 ;  /* 0x3f80000008087421 */ /* 0x008fce0000000000 */
[----:B------:R-:W3:Y:S01]  /*26f0*/  MUFU.EX2 R6, R6 ;  /* 0x0000000600067308 */ /* 0x000ee20000000800 */
[----:B-1----:R-:W-:Y:S01]  /*2700*/  FADD R7, R51, 1 ;  /* 0x3f80000033077421 */ /* 0x002fe20000000000 */
[----:B------:R-:W-:-:S06]  /*2710*/  F2FP.BF16.F32.PACK_AB R51, R23, R22 ;  /* 0x000000161733723e */ /* 0x000fcc00000010ff */
[----:B------:R-:W1:Y:S01]  /*2720*/  MUFU.EX2 R9, R9 ;  /* 0x0000000900097308 */ /* 0x000e620000000800 */
[----:B--2---:R-:W-:-:S07]  /*2730*/  FADD R11, R11, 1 ;  /* 0x3f8000000b0b7421 */ /* 0x004fce0000000000 */
[----:B------:R-:W2:Y:S01]  /*2740*/  MUFU.EX2 R5, R5 ;  /* 0x0000000500057308 */ /* 0x000ea20000000800 */
[----:B---3--:R-:W-:-:S07]  /*2750*/  FADD R6, R6, 1 ;  /* 0x3f80000006067421 */ /* 0x008fce0000000000 */
[----:B------:R-:W3:Y:S01]  /*2760*/  MUFU.EX2 R52, R52 ;  /* 0x0000003400347308 */ /* 0x000ee20000000800 */
[----:B-1----:R-:W-:-:S07]  /*2770*/  FADD R4, R9, 1 ;  /* 0x3f80000009047421 */ /* 0x002fce0000000000 */
        /* <DEDUP_REMOVED lines=26> */
[----:B------:R-:W2:Y:S01]  /*2920*/  MUFU.RCP R7, R7 ;  /* 0x0000000700077308 */ /* 0x000ea20000001000 */
[----:B---3--:R-:W-:-:S07]  /*2930*/  FADD R57, R57, 1 ;  /* 0x3f80000039397421 */ /* 0x008fce0000000000 */
[----:B------:R-:W3:Y:S01]  /*2940*/  MUFU.RCP R8, R8 ;  /* 0x0000000800087308 */ /* 0x000ee20000001000 */
[----:B-1----:R-:W-:-:S07]  /*2950*/  FADD R50, R50, 1 ;  /* 0x3f80000032327421 */ /* 0x002fce0000000000 */
[----:B------:R-:W1:Y:S01]  /*2960*/  MUFU.RCP R89, R52 ;  /* 0x0000003400597308 */ /* 0x000e620000001000 */
[----:B--2---:R-:W-:-:S07]  /*2970*/  FMUL R88, R36, R7 ;  /* 0x0000000724587220 */ /* 0x004fce0000400000 */
[----:B------:R-:W2:Y:S01]  /*2980*/  MUFU.RCP R94, R94 ;  /* 0x0000005e005e7308 */ /* 0x000ea20000001000 */
[----:B---3--:R-:W-:-:S07]  /*2990*/  FMUL R95, R37, R8 ;  /* 0x00000008255f7220 */ /* 0x008fce0000400000 */
[----:B------:R-:W3:Y:S01]  /*29a0*/  MUFU.RCP R11, R11 ;  /* 0x0000000b000b7308 */ /* 0x000ee20000001000 */
[----:B-1----:R-:W-:Y:S01]  /*29b0*/  FMUL R89, R32, R89 ;  /* 0x0000005920597220 */ /* 0x002fe20000400000 */
[----:B------:R-:W-:-:S06]  /*29c0*/  F2FP.BF16.F32.PACK_AB R52, R25, R24 ;  /* 0x000000181934723e */ /* 0x000fcc00000010ff */
[----:B------:R-:W1:Y:S01]  /*29d0*/  MUFU.RCP R10, R10 ;  /* 0x0000000a000a7308 */ /* 0x000e620000001000 */
[----:B--2---:R-:W-:-:S07]  /*29e0*/  FMUL R94, R33, R94 ;  /* 0x0000005e215e7220 */ /* 0x004fce0000400000 */
[----:B------:R2:W4:Y:S01]  /*29f0*/  MUFU.RCP R83, R56 ;  /* 0x0000003800537308 */ /* 0x0005220000001000 */
[----:B---3--:R-:W-:-:S07]  /*2a00*/  FMUL R92, R34, R11 ;  /* 0x0000000b225c7220 */ /* 0x008fce0000400000 */
[----:B------:R-:W3:Y:S01]  /*2a10*/  MUFU.RCP R84, R15 ;  /* 0x0000000f00547308 */ /* 0x000ee20000001000 */
[----:B-1----:R-:W-:-:S07]  /*2a20*/  FMUL R91, R35, R10 ;  /* 0x0000000a235b7220 */ /* 0x002fce0000400000 */
[----:B------:R-:W1:Y:S01]  /*2a30*/  MUFU.RCP R81, R55 ;  /* 0x0000003700517308 */ /* 0x000e620000001000 */
[----:B--2---:R-:W-:Y:S01]  /*2a40*/  F2FP.BF16.F32.PACK_AB R56, R33, R32 ;  /* 0x000000202138723e */ /* 0x004fe200000010ff */
[----:B----4-:R-:W-:-:S06]  /*2a50*/  FMUL R83, R24, R83 ;  /* 0x0000005318537220 */ /* 0x010fcc0000400000 */
[----:B------:R-:W2:Y:S01]  /*2a60*/  MUFU.RCP R82, R14 ;  /* 0x0000000e00527308 */ /* 0x000ea20000001000 */
[----:B---3--:R-:W-:-:S07]  /*2a70*/  FMUL R84, R25, R84 ;  /* 0x0000005419547220 */ /* 0x008fce0000400000 */
[----:B------:R-:W3:Y:S01]  /*2a80*/  MUFU.RCP R79, R54 ;  /* 0x00000036004f7308 */ /* 0x000ee20000001000 */
[----:B-1----:R-:W-:Y:S01]  /*2a90*/  FMUL R81, R26, R81 ;  /* 0x000000511a517220 */ /* 0x002fe20000400000 */
[----:B------:R-:W-:-:S06]  /*2aa0*/  F2FP.BF16.F32.PACK_AB R55, R31, R30 ;  /* 0x0000001e1f37723e */ /* 0x000fcc00000010ff */
[----:B------:R1:W4:Y:S01]  /*2ab0*/  MUFU.RCP R80, R13 ;  /* 0x0000000d00507308 */ /* 0x0003220000001000 */
[----:B--2---:R-:W-:-:S07]  /*2ac0*/  FMUL R82, R27, R82 ;  /* 0x000000521b527220 */ /* 0x004fce0000400000 */
[----:B------:R2:W5:Y:S01]  /*2ad0*/  MUFU.RCP R77, R53 ;  /* 0x00000035004d7308 */ /* 0x0005620000001000 */
[----:B---3--:R-:W-:Y:S01]  /*2ae0*/  FMUL R79, R28, R79 ;  /* 0x0000004f1c4f7220 */ /* 0x008fe20000400000 */
[----:B------:R-:W-:-:S06]  /*2af0*/  F2FP.BF16.F32.PACK_AB R54, R29, R28 ;  /* 0x0000001c1d36723e */ /* 0x000fcc00000010ff */
[----:B------:R3:W3:Y:S01]  /*2b00*/  MUFU.RCP R78, R12 ;  /* 0x0000000c004e7308 */ /* 0x0006e20000001000 */
[----:B-1----:R-:W-:Y:S02]  /*2b10*/  HFMA2 R13, -RZ, RZ, 0, 0 ;  /* 0x00000000ff0d7431 */ /* 0x002fe400000001ff */
[----:B----4-:R-:W-:-:S05]  /*2b20*/  FMUL R80, R29, R80 ;  /* 0x000000501d507220 */ /* 0x010fca0000400000 */
[----:B------:R1:W4:Y:S01]  /*2b30*/  MUFU.RCP R75, R58 ;  /* 0x0000003a004b7308 */ /* 0x0003220000001000 */
[----:B--2---:R-:W-:Y:S01]  /*2b40*/  F2FP.BF16.F32.PACK_AB R53, R27, R26 ;  /* 0x0000001a1b35723e */ /* 0x004fe200000010ff */
[----:B-----5:R-:W-:-:S06]  /*2b50*/  FMUL R77, R30, R77 ;  /* 0x0000004d1e4d7220 */ /* 0x020fcc0000400000 */
[----:B------:R-:W2:Y:S01]  /*2b60*/  MUFU.RCP R76, R49 ;  /* 0x00000031004c7308 */ /* 0x000ea20000001000 */
[----:B---3--:R-:W-:Y:S01]  /*2b70*/  LEA R12, R85, R62, 0xd ;  /* 0x0000003e550c7211 */ /* 0x008fe200078e68ff */
[----:B------:R-:W-:-:S03]  /*2b80*/  FMUL R78, R31, R78 ;  /* 0x0000004e1f4e7220 */ /* 0x000fc60000400000 */
[----:B------:R-:W-:-:S03]  /*2b90*/  MOV R93, R12 ;  /* 0x0000000c005d7202 */ /* 0x000fc60000000f00 */
[----:B------:R3:W5:Y:S01]  /*2ba0*/  MUFU.RCP R73, R57 ;  /* 0x0000003900497308 */ /* 0x0007620000001000 */
[----:B-1----:R-:W-:Y:S01]  /*2bb0*/  F2FP.BF16.F32.PACK_AB R58, R37, R36 ;  /* 0x00000024253a723e */ /* 0x002fe200000010ff */
[----:B----4-:R-:W-:-:S06]  /*2bc0*/  FMUL R75, R16, R75 ;  /* 0x0000004b104b7220 */ /* 0x010fcc0000400000 */
[----:B------:R1:W4:Y:S01]  /*2bd0*/  MUFU.RCP R74, R48 ;  /* 0x00000030004a7308 */ /* 0x0003220000001000 */
[----:B--2---:R-:W-:Y:S01]  /*2be0*/  FMUL R76, R17, R76 ;  /* 0x0000004c114c7220 */ /* 0x004fe20000400000 */
[----:B------:R-:W-:-:S06]  /*2bf0*/  F2FP.BF16.F32.PACK_AB R49, R19, R18 ;  /* 0x000000121331723e */ /* 0x000fcc00000010ff */
[----:B------:R-:W2:Y:S01]  /*2c00*/  MUFU.RCP R59, R50 ;  /* 0x00000032003b7308 */ /* 0x000ea20000001000 */
[----:B---3--:R-:W-:Y:S01]  /*2c10*/  F2FP.BF16.F32.PACK_AB R57, R35, R34 ;  /* 0x000000222339723e */ /* 0x008fe200000010ff */
[----:B-----5:R-:W-:-:S06]  /*2c20*/  FMUL R73, R18, R73 ;  /* 0x0000004912497220 */ /* 0x020fcc0000400000 */
[----:B------:R-:W3:Y:S01]  /*2c30*/  MUFU.RCP R6, R6 ;  /* 0x0000000600067308 */ /* 0x000ee20000001000 */
[----:B-1----:R-:W-:Y:S01]  /*2c40*/  F2FP.BF16.F32.PACK_AB R48, R17, R16 ;  /* 0x000000101130723e */ /* 0x002fe200000010ff */
[----:B----4-:R-:W-:-:S06]  /*2c50*/  FMUL R74, R19, R74 ;  /* 0x0000004a134a7220 */ /* 0x010fcc0000400000 */
[----:B------:R-:W1:Y:S01]  /*2c60*/  MUFU.RCP R4, R4 ;  /* 0x0000000400047308 */ /* 0x000e620000001000 */
[----:B--2---:R-:W-:Y:S01]  /*2c70*/  FMUL R59, R20, R59 ;  /* 0x0000003b143b7220 */ /* 0x004fe20000400000 */
[----:B------:R-:W-:-:S06]  /*2c80*/  F2FP.BF16.F32.PACK_AB R50, R21, R20 ;  /* 0x000000141532723e */ /* 0x000fcc00000010ff */
[----:B------:R-:W2:Y:S01]  /*2c90*/  MUFU.RCP R5, R5 ;  /* 0x0000000500057308 */ /* 0x000ea20000001000 */
[----:B---3--:R-:W-:Y:S01]  /*2ca0*/  FMUL R71, R21, R6 ;  /* 0x0000000615477220 */ /* 0x008fe20000400000 */
[----:B-1----:R-:W-:Y:S01]  /*2cb0*/  FMUL R37, R23, R4 ;  /* 0x0000000417257220 */ /* 0x002fe20000400000 */
[----:B--2---:R-:W-:Y:S02]  /*2cc0*/  FMUL R36, R22, R5 ;  /* 0x0000000516247220 */ /* 0x004fe40000400000 */
[----:B------:R-:W1:Y:S02]  /*2cd0*/  LDTM.16dp256bit.x8 R4, tmem[UR6] ;  /* 0x00000006000479ee */ /* 0x000e6400081a0000 */
[----:B-1----:R-:W-:Y:S01]  /*2ce0*/  FMUL R87, R21, UR26 ;  /* 0x0000001a15577c20 */ /* 0x002fe20008400000 */
[----:B------:R-:W-:Y:S01]  /*2cf0*/  FMUL R90, R20, UR26 ;  /* 0x0000001a145a7c20 */ /* 0x000fe20008400000 */
[----:B------:R-:W-:Y:S01]  /*2d00*/  FMUL R96, R25, UR26 ;  /* 0x0000001a19607c20 */ /* 0x000fe20008400000 */
[----:B------:R-:W-:Y:S01]  /*2d10*/  FMUL R25, R7, UR26 ;  /* 0x0000001a07197c20 */ /* 0x000fe20008400000 */
[----:B------:R-:W-:Y:S01]  /*2d20*/  FMUL R21, R87, R94 ;  /* 0x0000005e57157220 */ /* 0x000fe20000400000 */
[----:B------:R-:W-:Y:S01]  /*2d30*/  FMUL R20, R90, R89 ;  /* 0x000000595a147220 */ /* 0x000fe20000400000 */
[----:B------:R-:W-:Y:S01]  /*2d40*/  FMUL R89, R22, UR26 ;  /* 0x0000001a16597c20 */ /* 0x000fe20008400000 */
[----:B------:R-:W-:Y:S01]  /*2d50*/  FMUL R94, R23, UR26 ;  /* 0x0000001a175e7c20 */ /* 0x000fe20008400000 */
[----:B------:R-:W-:Y:S01]  /*2d60*/  FMUL R95, R96, R95 ;  /* 0x0000005f605f7220 */ /* 0x000fe20000400000 */
[----:B------:R-:W-:Y:S01]  /*2d70*/  FMUL R23, R5, UR26 ;  /* 0x0000001a05177c20 */ /* 0x000fe20008400000 */
[----:B------:R-:W-:Y:S01]  /*2d80*/  F2FP.BF16.F32.PACK_AB R20, R21, R20 ;  /* 0x000000141514723e */ /* 0x000fe200000010ff */
[----:B------:R-:W-:Y:S01]  /*2d90*/  FMUL R21, R89, R92 ;  /* 0x0000005c59157220 */ /* 0x000fe20000400000 */
[----:B------:R-:W-:Y:S01]  /*2da0*/  FMUL R22, R94, R91 ;  /* 0x0000005b5e167220 */ /* 0x000fe20000400000 */
[----:B------:R-:W-:Y:S01]  /*2db0*/  FMUL R91, R24, UR26 ;  /* 0x0000001a185b7c20 */ /* 0x000fe20008400000 */
[----:B------:R-:W-:Y:S01]  /*2dc0*/  FMUL R24, R4, UR26 ;  /* 0x0000001a04187c20 */ /* 0x000fe20008400000 */
[----:B------:R-:W-:Y:S01]  /*2dd0*/  FMUL R92, R9, UR26 ;  /* 0x0000001a095c7c20 */ /* 0x000fe20008400000 */
[----:B------:R-:W-:Y:S01]  /*2de0*/  FMUL R98, R11, UR26 ;  /* 0x0000001a0b627c20 */ /* 0x000fe20008400000 */
[----:B------:R-:W-:Y:S01]  /*2df0*/  F2FP.BF16.F32.PACK_AB R21, R22, R21 ;  /* 0x000000151615723e */ /* 0x000fe200000010ff */
[----:B------:R-:W-:Y:S01]  /*2e00*/  FMUL R22, R91, R88 ;  /* 0x000000585b167220 */ /* 0x000fe20000400000 */
[----:B------:R-:W-:Y:S01]  /*2e10*/  FMUL R88, R6, UR26 ;  /* 0x0000001a06587c20 */ /* 0x000fe20008400000 */
[----:B------:R-:W-:Y:S01]  /*2e20*/  FMUL R97, R10, UR26 ;  /* 0x0000001a0a617c20 */ /* 0x000fe20008400000 */
[----:B------:R-:W-:Y:S01]  /*2e30*/  F2FP.BF16.F32.PACK_AB R4, R23, R24 ;  /* 0x000000181704723e */ /* 0x000fe200000010ff */
        /* <DEDUP_REMOVED lines=9> */
[----:B------:R-:W-:Y:S01]  /*2ed0*/  FMUL R17, R17, UR26 ;  /* 0x0000001a11117c20 */ /* 0x000fe20008400000 */
[----:B------:R-:W-:Y:S01]  /*2ee0*/  FMUL R16, R16, UR26 ;  /* 0x0000001a10107c20 */ /* 0x000fe20008400000 */
[----:B------:R-:W-:Y:S01]  /*2ef0*/  FMUL R19, R19, UR26 ;  /* 0x0000001a13137c20 */ /* 0x000fe20008400000 */
[----:B------:R1:W-:Y:S01]  /*2f00*/  STSM.16.M88.4 [R93], R4 ;  /* 0x000000045d007844 */ /* 0x0003e20000000200 */
[----:B------:R-:W-:Y:S01]  /*2f10*/  FMUL R18, R18, UR26 ;  /* 0x0000001a12127c20 */ /* 0x000fe20008400000 */
        /* <DEDUP_REMOVED lines=15> */
[----:B------:R-:W-:Y:S01]  /*3010*/  FMUL R12, R12, R83 ;  /* 0x000000530c0c7220 */ /* 0x000fe20000400000 */
[----:B------:R-:W-:Y:S01]  /*3020*/  FMUL R13, R13, R84 ;  /* 0x000000540d0d7220 */ /* 0x000fe20000400000 */
[----:B------:R-:W-:Y:S01]  /*3030*/  FMUL R84, R46, -1.4426950216293334961 ;  /* 0xbfb8aa3b2e547820 */ /* 0x000fe20000400000 */
[----:B------:R-:W-:Y:S01]  /*3040*/  FMUL R82, R15, R82 ;  /* 0x000000520f527220 */ /* 0x000fe20000400000 */
[----:B------:R-:W-:Y:S01]  /*3050*/  FMUL R15, R18, R77 ;  /* 0x0000004d120f7220 */ /* 0x000fe20000400000 */
[----:B------:R-:W-:Y:S01]  /*3060*/  FMUL R81, R14, R81 ;  /* 0x000000510e517220 */ /* 0x000fe20000400000 */
[----:B------:R-:W-:Y:S01]  /*3070*/  FMUL R14, R16, R79 ;  /* 0x0000004f100e7220 */ /* 0x000fe20000400000 */
[----:B------:R-:W-:Y:S01]  /*3080*/  FMUL R17, R17, R80 ;  /* 0x0000005011117220 */ /* 0x000fe20000400000 */
[----:B------:R-:W-:Y:S01]  /*3090*/  MUFU.EX2 R84, R84 ;  /* 0x0000005400547308 */ /* 0x000fe20000000800 */
[----:B------:R-:W-:Y:S01]  /*30a0*/  FMUL R78, R19, R78 ;  /* 0x0000004e134e7220 */ /* 0x000fe20000400000 */
[----:B------:R-:W-:Y:S01]  /*30b0*/  FMUL R75, R24, R75 ;  /* 0x0000004b184b7220 */ /* 0x000fe20000400000 */
[----:B------:R-:W-:Y:S01]  /*30c0*/  FMUL R76, R23, R76 ;  /* 0x0000004c174c7220 */ /* 0x000fe20000400000 */
[----:B------:R-:W-:Y:S01]  /*30d0*/  MOV R23, UR8 ;  /* 0x0000000800177c02 */ /* 0x000fe20008000f00 */
[----:B------:R-:W-:Y:S01]  /*30e0*/  FMUL R73, R88, R73 ;  /* 0x0000004958497220 */ /* 0x000fe20000400000 */
[----:B-1----:R-:W-:Y:S01]  /*30f0*/  F2FP.BF16.F32.PACK_AB R6, R96, R91 ;  /* 0x0000005b6006723e */ /* 0x002fe200000010ff */
[----:B------:R-:W-:Y:S01]  /*3100*/  HFMA2 R91, -RZ, RZ, 0, 0 ;  /* 0x00000000ff5b7431 */ /* 0x000fe200000001ff */
[----:B------:R-:W-:Y:S01]  /*3110*/  F2FP.BF16.F32.PACK_AB R4, R87, R90 ;  /* 0x0000005a5704723e */ /* 0x000fe200000010ff */
[----:B------:R-:W-:Y:S01]  /*3120*/  FMUL R74, R25, R74 ;  /* 0x0000004a194a7220 */ /* 0x000fe20000400000 */
[----:B------:R-:W-:Y:S01]  /*3130*/  LEA R90, R85, R64, 0xd ;  /* 0x00000040555a7211 */ /* 0x000fe200078e68ff */
[----:B------:R-:W-:Y:S01]  /*3140*/  FMUL R97, R97, R36 ;  /* 0x0000002461617220 */ /* 0x000fe20000400000 */
[----:B------:R-:W-:Y:S01]  /*3150*/  F2FP.BF16.F32.PACK_AB R5, R94, R89 ;  /* 0x000000595e05723e */ /* 0x000fe200000010ff */
[----:B------:R-:W-:Y:S01]  /*3160*/  HFMA2 R89, -RZ, RZ, 0, 0 ;  /* 0x00000000ff597431 */ /* 0x000fe200000001ff */
[----:B------:R-:W-:Y:S01]  /*3170*/  F2FP.BF16.F32.PACK_AB R7, R27, R26 ;  /* 0x0000001a1b07723e */ /* 0x000fe200000010ff */
[----:B------:R-:W-:Y:S01]  /*3180*/  FMUL R98, R98, R37 ;  /* 0x0000002562627220 */ /* 0x000fe20000400000 */
[----:B------:R-:W-:Y:S01]  /*3190*/  MOV R88, R72 ;  /* 0x0000004800587202 */ /* 0x000fe20000000f00 */
[----:B------:R-:W-:Y:S01]  /*31a0*/  FMUL R71, R92, R71 ;  /* 0x000000475c477220 */ /* 0x000fe20000400000 */
[----:B------:R-:W-:-:S02]  /*31b0*/  MOV R87, R90 ;  /* 0x0000005a00577202 */ /* 0x000fc40000000f00 */
[----:B------:R-:W-:Y:S01]  /*31c0*/  LEA R36, R23, R63, 0xd ;  /* 0x0000003f17247211 */ /* 0x000fe200078e68ff */
[----:B--2---:R-:W-:Y:S01]  /*31d0*/  FMUL R10, R41, -1.4426950216293334961 ;  /* 0xbfb8aa3b290a7820 */ /* 0x004fe20000400000 */
[----:B------:R-:W-:Y:S01]  /*31e0*/  LEA R8, R85, R65, 0xd ;  /* 0x0000004155087211 */ /* 0x000fe200078e68ff */
[----:B------:R1:W-:Y:S01]  /*31f0*/  STSM.16.M88.4 [R87], R4 ;  /* 0x0000000457007844 */ /* 0x0003e20000000200 */
[----:B------:R-:W-:Y:S01]  /*3200*/  MOV R9, RZ ;  /* 0x000000ff00097202 */ /* 0x000fe20000000f00 */
[----:B------:R-:W-:Y:S01]  /*3210*/  FMUL R86, R42, -1.4426950216293334961 ;  /* 0xbfb8aa3b2a567820 */ /* 0x000fe20000400000 */
[----:B------:R-:W-:Y:S01]  /*3220*/  MOV R25, R88 ;  /* 0x0000005800197202 */ /* 0x000fe20000000f00 */
[----:B------:R-:W-:Y:S01]  /*3230*/  MUFU.EX2 R10, R10 ;  /* 0x0000000a000a7308 */ /* 0x000fe20000000800 */
[----:B------:R-:W-:Y:S01]  /*3240*/  MOV R11, R8 ;  /* 0x00000008000b7202 */ /* 0x000fe20000000f00 */
[----:B------:R-:W-:Y:S01]  /*3250*/  FMUL R8, R39, -1.4426950216293334961 ;  /* 0xbfb8aa3b27087820 */ /* 0x000fe20000400000 */
[----:B------:R-:W-:Y:S01]  /*3260*/  FMUL R9, R38, -1.4426950216293334961 ;  /* 0xbfb8aa3b26097820 */ /* 0x000fe20000400000 */
[----:B------:R-:W-:-:S02]  /*3270*/  LEA R88, R23, R65, 0xd ;  /* 0x0000004117587211 */ /* 0x000fc400078e68ff */
[----:B------:R-:W-:Y:S02]  /*3280*/  MOV R37, RZ ;  /* 0x000000ff00257202 */ /* 0x000fe40000000f00 */
[----:B------:R-:W2:Y:S01]  /*3290*/  MUFU.EX2 R8, R8 ;  /* 0x0000000800087308 */ /* 0x000ea20000000800 */
[----:B------:R-:W-:Y:S02]  /*32a0*/  F2FP.BF16.F32.PACK_AB R12, R13, R12 ;  /* 0x0000000c0d0c723e */ /* 0x000fe400000010ff */
[----:B------:R-:W-:Y:S02]  /*32b0*/  MOV R37, R36 ;  /* 0x0000002400257202 */ /* 0x000fe40000000f00 */
[----:B------:R-:W-:Y:S02]  /*32c0*/  MOV R36, R88 ;  /* 0x0000005800247202 */ /* 0x000fe40000000f00 */
[----:B------:R-:W-:Y:S01]  /*32d0*/  F2FP.BF16.F32.PACK_AB R13, R82, R81 ;  /* 0x00000051520d723e */ /* 0x000fe200000010ff */
[----:B------:R-:W3:Y:S01]  /*32e0*/  MUFU.EX2 R9, R9 ;  /* 0x0000000900097308 */ /* 0x000ee20000000800 */
[----:B------:R-:W-:-:S02]  /*32f0*/  F2FP.BF16.F32.PACK_AB R14, R17, R14 ;  /* 0x0000000e110e723e */ /* 0x000fc400000010ff */
[----:B------:R-:W-:Y:S01]  /*3300*/  F2FP.BF16.F32.PACK_AB R15, R78, R15 ;  /* 0x0000000f4e0f723e */ /* 0x000fe200000010ff */
[----:B--2---:R-:W-:Y:S01]  /*3310*/  FADD R8, R8, 1 ;  /* 0x3f80000008087421 */ /* 0x004fe20000000000 */
[----:B-1----:R-:W-:Y:S01]  /*3320*/  F2FP.BF16.F32.PACK_AB R4, R29, R28 ;  /* 0x0000001c1d04723e */ /* 0x002fe200000010ff */
[----:B------:R-:W-:Y:S01]  /*3330*/  HFMA2 R87, -RZ, RZ, 0, 0 ;  /* 0x00000000ff577431 */ /* 0x000fe200000001ff */
[----:B------:R-:W-:Y:S02]  /*3340*/  F2FP.BF16.F32.PACK_AB R5, R31, R30 ;  /* 0x0000001e1f05723e */ /* 0x000fe400000010ff */
[----:B------:R-:W-:Y:S01]  /*3350*/  F2FP.BF16.F32.PACK_AB R6, R33, R32 ;  /* 0x000000202106723e */ /* 0x000fe200000010ff */
[----:B------:R-:W1:Y:S01]  /*3360*/  MUFU.RCP R8, R8 ;  /* 0x0000000800087308 */ /* 0x000e620000001000 */
[----:B------:R-:W-:Y:S01]  /*3370*/  F2FP.BF16.F32.PACK_AB R7, R35, R34 ;  /* 0x000000222307723e */ /* 0x000fe200000010ff */
[----:B---3--:R-:W-:-:S04]  /*3380*/  FADD R9, R9, 1 ;  /* 0x3f80000009097421 */ /* 0x008fc80000000000 */
[----:B------:R2:W-:Y:S02]  /*3390*/  STSM.16.M88.4 [R11], R4 ;  /* 0x000000040b007844 */ /* 0x0005e40000000200 */
[----:B------:R-:W3:Y:S01]  /*33a0*/  MUFU.RCP R9, R9 ;  /* 0x0000000900097308 */ /* 0x000ee20000001000 */
[----:B-1----:R-:W-:Y:S01]  /*33b0*/  FMUL R8, R39, R8 ;  /* 0x0000000827087220 */ /* 0x002fe20000400000 */
[----:B---3--:R-:W-:-:S04]  /*33c0*/  FMUL R9, R38, R9 ;  /* 0x0000000926097220 */ /* 0x008fc80000400000 */
[----:B------:R-:W-:Y:S01]  /*33d0*/  FMUL R26, R26, R9 ;  /* 0x000000091a1a7220 */ /* 0x000fe20000400000 */
[----:B--2---:R-:W-:Y:S01]  /*33e0*/  FMUL R4, R40, -1.4426950216293334961 ;  /* 0xbfb8aa3b28047820 */ /* 0x004fe20000400000 */
[----:B------:R-:W-:Y:S01]  /*33f0*/  FMUL R6, R45, UR26 ;  /* 0x0000001a2d067c20 */ /* 0x000fe20008400000 */
[----:B------:R-:W-:Y:S01]  /*3400*/  FMUL R5, R43, UR26 ;  /* 0x0000001a2b057c20 */ /* 0x000fe20008400000 */
[----:B------:R-:W-:Y:S01]  /*3410*/  FMUL R11, R44, UR26 ;  /* 0x0000001a2c0b7c20 */ /* 0x000fe20008400000 */
[----:B------:R-:W-:Y:S01]  /*3420*/  FMUL R7, R47, UR26 ;  /* 0x0000001a2f077c20 */ /* 0x000fe20008400000 */
[----:B------:R-:W-:Y:S01]  /*3430*/  FMUL R44, R6, -1.4426950216293334961 ;  /* 0xbfb8aa3b062c7820 */ /* 0x000fe20000400000 */
[----:B------:R-:W-:Y:S01]  /*3440*/  MUFU.EX2 R4, R4 ;  /* 0x0000000400047308 */ /* 0x000fe20000000800 */
[----:B------:R-:W-:Y:S01]  /*3450*/  FMUL R43, R5, -1.4426950216293334961 ;  /* 0xbfb8aa3b052b7820 */ /* 0x000fe20000400000 */
[----:B------:R-:W-:Y:S01]  /*3460*/  FMUL R85, R11, -1.4426950216293334961 ;  /* 0xbfb8aa3b0b557820 */ /* 0x000fe20000400000 */
[----:B------:R-:W-:-:S05]  /*3470*/  FMUL R83, R7, -1.4426950216293334961 ;  /* 0xbfb8aa3b07537820 */ /* 0x000fca0000400000 */
[----:B------:R-:W1:Y:S08]  /*3480*/  MUFU.EX2 R45, R86 ;  /* 0x00000056002d7308 */ /* 0x000e700000000800 */
[----:B------:R2:W3:Y:S08]  /*3490*/  MUFU.EX2 R47, R85 ;  /* 0x00000055002f7308 */ /* 0x0004f00000000800 */
[----:B------:R-:W4:Y:S01]  /*34a0*/  MUFU.EX2 R44, R44 ;  /* 0x0000002c002c7308 */ /* 0x000f220000000800 */
[----:B-1----:R-:W-:Y:S01]  /*34b0*/  FADD R45, R45, 1 ;  /* 0x3f8000002d2d7421 */ /* 0x002fe20000000000 */
[----:B------:R-:W-:-:S04]  /*34c0*/  MOV R86, R66 ;  /* 0x0000004200567202 */ /* 0x000fc80000000f00 */
[----:B------:R-:W-:Y:S02]  /*34d0*/  MOV R24, R86 ;  /* 0x0000005600187202 */ /* 0x000fe40000000f00 */
[----:B------:R-:W1:Y:S01]  /*34e0*/  MUFU.EX2 R43, R43 ;  /* 0x0000002b002b7308 */ /* 0x000e620000000800 */
[----:B--2---:R-:W-:Y:S01]  /*34f0*/  FADD R85, R4, 1 ;  /* 0x3f80000004557421 */ /* 0x004fe20000000000 */
[----:B------:R-:W-:Y:S01]  /*3500*/  FADD R4, R10, 1 ;  /* 0x3f8000000a047421 */ /* 0x000fe20000000000 */
[----:B---3--:R-:W-:Y:S01]  /*3510*/  FADD R18, R47, 1 ;  /* 0x3f8000002f127421 */ /* 0x008fe20000000000 */
[----:B------:R-:W-:Y:S01]  /*3520*/  FMUL R10, R95, R59 ;  /* 0x0000003b5f0a7220 */ /* 0x000fe20000400000 */
[----:B------:R-:W-:Y:S01]  /*3530*/  FADD R59, R84, 1 ;  /* 0x3f800000543b7421 */ /* 0x000fe20000000000 */
[----:B------:R-:W-:Y:S02]  /*3540*/  MOV R86, R68 ;  /* 0x0000004400567202 */ /* 0x000fe40000000f00 */
[----:B------:R-:W2:Y:S01]  /*3550*/  MUFU.EX2 R83, R83 ;  /* 0x0000005300537308 */ /* 0x000ea20000000800 */
[----:B----4-:R-:W-:Y:S01]  /*3560*/  FADD R47, R44, 1 ;  /* 0x3f8000002c2f7421 */ /* 0x010fe20000000000 */
[----:B------:R-:W-:-:S06]  /*3570*/  F2FP.BF16.F32.PACK_AB R10, R71, R10 ;  /* 0x0000000a470a723e */ /* 0x000fcc00000010ff */
[----:B------:R3:W4:Y:S01]  /*3580*/  MUFU.RCP R19, R45 ;  /* 0x0000002d00137308 */ /* 0x0007220000001000 */
[----:B-1----:R-:W-:Y:S01]  /*3590*/  FADD R16, R43, 1 ;  /* 0x3f8000002b107421 */ /* 0x002fe20000000000 */
[----:B------:R-:W-:Y:S02]  /*35a0*/  MOV R43, R86 ;  /* 0x00000056002b7202 */ /* 0x000fe40000000f00 */
[----:B------:R-:W-:-:S04]  /*35b0*/  MOV R86, R70 ;  /* 0x0000004600567202 */ /* 0x000fc80000000f00 */
[----:B------:R-:W1:Y:S01]  /*35c0*/  MUFU.RCP R4, R4 ;  /* 0x0000000400047308 */ /* 0x000e620000001000 */
[----:B--2---:R-:W-:-:S07]  /*35d0*/  FADD R80, R83, 1 ;  /* 0x3f80000053507421 */ /* 0x004fce0000000000 */
[----:B------:R-:W2:Y:S01]  /*35e0*/  MUFU.RCP R18, R18 ;  /* 0x0000001200127308 */ /* 0x000ea20000001000 */
[----:B---3--:R-:W-:Y:S01]  /*35f0*/  MOV R45, R86 ;  /* 0x00000056002d7202 */ /* 0x008fe20000000f00 */
[----:B----4-:R-:W-:Y:S01]  /*3600*/  FMUL R19, R42, R19 ;  /* 0x000000132a137220 */ /* 0x010fe20000400000 */
[----:B------:R-:W-:-:S03]  /*3610*/  LEA R86, R23, R62, 0xd ;  /* 0x0000003e17567211 */ /* 0x000fc600078e68ff */
[----:B------:R-:W-:Y:S01]  /*3620*/  FMUL R30, R30, R19 ;  /* 0x000000131e1e7220 */ /* 0x000fe20000400000 */
[----:B------:R-:W-:Y:S01]  /*3630*/  MOV R44, R86 ;  /* 0x00000056002c7202 */ /* 0x000fe20000000f00 */
[----:B------:R-:W3:Y:S01]  /*3640*/  MUFU.RCP R47, R47 ;  /* 0x0000002f002f7308 */ /* 0x000ee20000001000 */
[----:B-1----:R-:W-:Y:S01]  /*3650*/  FMUL R4, R41, R4 ;  /* 0x0000000429047220 */ /* 0x002fe20000400000 */
[----:B------:R-:W-:Y:S01]  /*3660*/  LEA R86, R23, R64, 0xd ;  /* 0x0000004017567211 */ /* 0x000fe200078e68ff */
[----:B------:R-:W-:Y:S01]  /*3670*/  FMUL R23, R27, R8 ;  /* 0x000000081b177220 */ /* 0x000fe20000400000 */
[----:B------:R1:W-:Y:S01]  /*3680*/  STSM.16.M88.4 [R44], R48 ;  /* 0x000000302c007844 */ /* 0x0003e20000000200 */
[----:B------:R-:W-:Y:S01]  /*3690*/  FMUL R29, R29, R4 ;  /* 0x000000041d1d7220 */ /* 0x000fe20000400000 */
[----:B------:R-:W-:Y:S02]  /*36a0*/  MOV R77, R86 ;  /* 0x00000056004d7202 */ /* 0x000fe40000000f00 */
[----:B------:R-:W4:Y:S01]  /*36b0*/  MUFU.RCP R85, R85 ;  /* 0x0000005500557308 */ /* 0x000f220000001000 */
[----:B--2---:R-:W-:Y:S01]  /*36c0*/  FMUL R19, R11, R18 ;  /* 0x000000120b137220 */ /* 0x004fe20000400000 */
[----:B------:R1:W-:Y:S01]  /*36d0*/  STSM.16.M88.4 [R37], R52 ;  /* 0x0000003425007844 */ /* 0x0003e20000000200 */
[----:B------:R-:W-:-:S02]  /*36e0*/  F2FP.BF16.F32.PACK_AB R23, R23, R26 ;  /* 0x0000001a1717723e */ /* 0x000fc400000010ff */
[----:B------:R-:W-:-:S03]  /*36f0*/  FMUL R19, R32, R19 ;  /* 0x0000001320137220 */ /* 0x000fc60000400000 */
[----:B------:R-:W2:Y:S01]  /*3700*/  MUFU.RCP R16, R16 ;  /* 0x0000001000107308 */ /* 0x000ea20000001000 */
[C---:B---3--:R-:W-:Y:S01]  /*3710*/  FMUL R8, R6.reuse, R47 ;  /* 0x0000002f06087220 */ /* 0x048fe20000400000 */
[----:B------:R-:W-:Y:S02]  /*3720*/  F2FP.BF16.F32.PACK_AB R6, R6, R11 ;  /* 0x0000000b0606723e */ /* 0x000fe400000010ff */
[----:B------:R-:W-:Y:S01]  /*3730*/  F2FP.BF16.F32.PACK_AB R11, R98, R97 ;  /* 0x00000061620b723e */ /* 0x000fe200000010ff */
[----:B------:R-:W-:Y:S01]  /*3740*/  FMUL R18, R33, R8 ;  /* 0x0000000821127220 */ /* 0x000fe20000400000 */
[----:B------:R-:W-:Y:S02]  /*3750*/  F2FP.BF16.F32.PACK_AB R8, R76, R75 ;  /* 0x0000004b4c08723e */ /* 0x000fe400000010ff */
[----:B------:R-:W3:Y:S01]  /*3760*/  MUFU.RCP R59, R59 ;  /* 0x0000003b003b7308 */ /* 0x000ee20000001000 */
[----:B----4-:R-:W-:Y:S01]  /*3770*/  FMUL R85, R40, R85 ;  /* 0x0000005528557220 */ /* 0x010fe20000400000 */
[----:B------:R-:W-:-:S06]  /*3780*/  F2FP.BF16.F32.PACK_AB R18, R18, R19 ;  /* 0x000000131212723e */ /* 0x000fcc00000010ff */
[----:B------:R-:W4:Y:S01]  /*3790*/  MUFU.RCP R80, R80 ;  /* 0x0000005000507308 */ /* 0x000f220000001000 */
[C---:B--2---:R-:W-:Y:S01]  /*37a0*/  FMUL R4, R5.reuse, R16 ;  /* 0x0000001005047220 */ /* 0x044fe20000400000 */
[----:B------:R-:W-:Y:S01]  /*37b0*/  FMUL R16, R28, R85 ;  /* 0x000000551c107220 */ /* 0x000fe20000400000 */
[----:B------:R-:W-:Y:S02]  /*37c0*/  F2FP.BF16.F32.PACK_AB R5, R5, R42 ;  /* 0x0000002a0505723e */ /* 0x000fe400000010ff */
[----:B------:R-:W-:Y:S01]  /*37d0*/  FMUL R31, R31, R4 ;  /* 0x000000041f1f7220 */ /* 0x000fe20000400000 */
[----:B------:R-:W-:Y:S02]  /*37e0*/  F2FP.BF16.F32.PACK_AB R4, R41, R40 ;  /* 0x000000282904723e */ /* 0x000fe400000010ff */
[----:B------:R-:W-:Y:S01]  /*37f0*/  F2FP.BF16.F32.PACK_AB R16, R29, R16 ;  /* 0x000000101d10723e */ /* 0x000fe200000010ff */
[----:B---3--:R-:W-:Y:S01]  /*3800*/  FMUL R9, R46, R59 ;  /* 0x0000003b2e097220 */ /* 0x008fe20000400000 */
[----:B------:R-:W-:-:S02]  /*3810*/  F2FP.BF16.F32.PACK_AB R59, R39, R38 ;  /* 0x00000026273b723e */ /* 0x000fc400000010ff */
[----:B------:R-:W-:Y:S01]  /*3820*/  F2FP.BF16.F32.PACK_AB R17, R31, R30 ;  /* 0x0000001e1f11723e */ /* 0x000fe200000010ff */
[----:B------:R-:W-:Y:S01]  /*3830*/  FMUL R34, R34, R9 ;  /* 0x0000000922227220 */ /* 0x000fe20000400000 */
[----:B------:R-:W-:Y:S01]  /*3840*/  F2FP.BF16.F32.PACK_AB R9, R74, R73 ;  /* 0x000000494a09723e */ /* 0x000fe200000010ff */
[----:B------:R1:W-:Y:S01]  /*3850*/  STSM.16.M88.4 [R77], R56 ;  /* 0x000000384d007844 */ /* 0x0003e20000000200 */
[C---:B----4-:R-:W-:Y:S01]  /*3860*/  FMUL R80, R7.reuse, R80 ;  /* 0x0000005007507220 */ /* 0x050fe20000400000 */
[----:B------:R-:W-:-:S03]  /*3870*/  F2FP.BF16.F32.PACK_AB R7, R7, R46 ;  /* 0x0000002e0707723e */ /* 0x000fc600000010ff */
[----:B------:R-:W-:Y:S02]  /*3880*/  FMUL R35, R35, R80 ;  /* 0x0000005023237220 */ /* 0x000fe40000400000 */
[----:B------:R1:W-:Y:S03]  /*3890*/  STSM.16.M88.4 [R36], R4 ;  /* 0x0000000424007844 */ /* 0x0003e60000000200 */
[----:B------:R-:W-:Y:S01]  /*38a0*/  F2FP.BF16.F32.PACK_AB R19, R35, R34 ;  /* 0x000000222313723e */ /* 0x000fe200000010ff */
[----:B------:R1:W-:Y:S04]  /*38b0*/  STSM.16.M88.4 [R24], R8 ;  /* 0x0000000818007844 */ /* 0x0003e80000000200 */
[----:B------:R1:W-:Y:S04]  /*38c0*/  STSM.16.M88.4 [R43], R12 ;  /* 0x0000000c2b007844 */ /* 0x0003e80000000200 */
[----:B------:R1:W-:Y:S04]  /*38d0*/  STSM.16.M88.4 [R45], R20 ;  /* 0x000000142d007844 */ /* 0x0003e80000000200 */
[----:B------:R1:W-:Y:S01]  /*38e0*/  STSM.16.M88.4 [R25], R16 ;  /* 0x0000001019007844 */ /* 0x0003e20000000200 */
[----:B------:R2:W-:Y:S06]  /*38f0*/  MEMBAR.ALL.CTA ;  /* 0x0000000000007992 */ /* 0x0005ec0000008000 */
[----:B--2---:R-:W2:Y:S02]  /*3900*/  FENCE.VIEW.ASYNC.S ;  /* 0x00000000000073c6 */ /* 0x004ea40000000000 */
[----:B--2---:R-:W-:Y:S06]  /*3910*/  BAR.SYNC.DEFER_BLOCKING 0x1, 0x80 ;  /* 0x0042000000007b1d */ /* 0x004fec0000010000 */
[----:B------:R-:W-:Y:S05]  /*3920*/  @P0 BRA `(.L_x_37) ;  /* 0x0000000000480947 */ /* 0x000fea0003800000 */
[----:B------:R-:W-:Y:S02]  /*3930*/  USHF.L.U32 UR20, UR20, 0xc, URZ ;  /* 0x0000000c14147899 */ /* 0x000fe400080006ff */
[----:B------:R-:W-:Y:S02]  /*3940*/  USHF.L.U32 UR8, UR8, 0xc, URZ ;  /* 0x0000000c08087899 */ /* 0x000fe400080006ff */
[----:B------:R-:W-:Y:S02]  /*3950*/  UIADD3 UR5, UPT, UPT, UR29, UR5, UR5 ;  /* 0x000000051d057290 */ /* 0x000fe4000fffe005 */
[----:B------:R-:W-:Y:S02]  /*3960*/  UIADD3 UR20, UPT, UPT, UR20, UR20, URZ ;  /* 0x0000001414147290 */ /* 0x000fe4000fffe0ff */
[----:B------:R-:W-:Y:S02]  /*3970*/  UIADD3 UR8, UPT, UPT, UR8, UR8, URZ ;  /* 0x0000000808087290 */ /* 0x000fe4000fffe0ff */
[----:B------:R-:W-:-:S02]  /*3980*/  USHF.L.U32 UR21, UR5, 0x7, URZ ;  /* 0x0000000705157899 */ /* 0x000fc400080006ff */
[----:B------:R-:W-:Y:S02]  /*3990*/  USHF.L.U32 UR22, UR22, 0x6, URZ ;  /* 0x0000000616167899 */ /* 0x000fe400080006ff */
[----:B------:R-:W-:Y:S02]  /*39a0*/  UIADD3 UR20, UPT, UPT, UR20, 0x400, UR23 ;  /* 0x0000040014147890 */ /* 0x000fe4000fffe017 */
[----:B------:R-:W-:Y:S02]  /*39b0*/  UIADD3 UR8, UPT, UPT, UR8, 0x400, UR23 ;  /* 0x0000040008087890 */ /* 0x000fe4000fffe017 */
[----:B------:R-:W-:Y:S02]  /*39c0*/  UIADD3 UR9, UPT, UPT, UR21, 0x40, URZ ;  /* 0x0000004015097890 */ /* 0x000fe4000fffe0ff */
[----:B------:R-:W-:Y:S01]  /*39d0*/  USHF.L.U32 UR5, UR5, 0x6, URZ ;  /* 0x0000000605057899 */ /* 0x000fe200080006ff */
[----:B------:R-:W-:Y:S02]  /*39e0*/  UMOV UR10, UR22 ;  /* 0x00000016000a7c82 */ /* 0x000fe40008000000 */
[----:B------:R2:W-:Y:S01]  /*39f0*/  UTMASTG.2D [UR20], [UR34], desc[URZ] ;  /* 0x0000ff14220073b5 */ /* 0x0005e20008009000 */
[----:B------:R-:W-:-:S03]  /*3a00*/  UMOV UR6, UR22 ;  /* 0x0000001600067c82 */ /* 0x000fc60008000000 */
[----:B------:R2:W-:Y:S02]  /*3a10*/  UTMASTG.2D [UR8], [UR34], desc[URZ] ;  /* 0x0000ff08220073b5 */ /* 0x0005e40008009000 */
[----:B------:R2:W-:Y:S01]  /*3a20*/  UTMASTG.2D [UR4], [UR32], desc[URZ] ;  /* 0x0000ff04200073b5 */ /* 0x0005e20008009000 */
[----:B------:R0:W-:Y:S01]  /*3a30*/  UTMACMDFLUSH ;  /* 0x00000000000079b7 */ /* 0x0001e20000000000 */
[----:B--2---:R-:W-:-:S04]  /*3a40*/  DEPBAR.LE SB0, 0x3 ;  /* 0x000080c00000791a */ /* 0x004fc80000000000 */
.L_x_37:
[----:B------:R-:W-:Y:S01]  /*3a50*/  UIADD3 UR30, UPT, UPT, UR28, UR30, URZ ;  /* 0x0000001e1c1e7290 */ /* 0x000fe2000fffe0ff */
[----:B------:R-:W-:Y:S01]  /*3a60*/  BAR.SYNC.DEFER_BLOCKING 0x1, 0x80 ;  /* 0x0042000000007b1d */ /* 0x000fe20000010000 */
[----:B------:R-:W-:Y:S01]  /*3a70*/  ELECT P0, URZ, PT ;  /* 0x0000000000ff782f */ /* 0x000fe20003800000 */
[----:B------:R-:W-:Y:S01]  /*3a80*/  VIADD R2, R2, 0x1 ;  /* 0x0000000102027836 */ /* 0x000fe20000000000 */
[----:B------:R-:W-:Y:S02]  /*3a90*/  UIMAD.WIDE.U32 UR8, UR30, UR25, URZ ;  /* 0x000000191e0872a5 */ /* 0x000fe4000f8e00ff */
[----:B------:R-:W-:Y:S02]  /*3aa0*/  UISETP.GE.AND UP0, UPT, UR30, 0x400, UPT ;  /* 0x000004001e00788c */ /* 0x000fe4000bf06270 */
[----:B------:R-:W-:Y:S02]  /*3ab0*/  UIADD3 UR5, UPT, UPT, UR30, -UR9, URZ ;  /* 0x800000091e057290 */ /* 0x000fe4000fffe0ff */
[----:B------:R-:W-:-:S02]  /*3ac0*/  UIADD3 UR27, UPT, UPT, UR27, 0x1, URZ ;  /* 0x000000011b1b7890 */ /* 0x000fc4000fffe0ff */
[----:B------:R-:W-:-:S04]  /*3ad0*/  USHF.R.U32.HI UR5, URZ, UR17, UR5 ;  /* 0x00000011ff057299 */ /* 0x000fc80008011605 */
[----:B------:R-:W-:-:S04]  /*3ae0*/  UIADD3 UR5, UPT, UPT, UR9, UR5, URZ ;  /* 0x0000000509057290 */ /* 0x000fc8000fffe0ff */
[----:B------:R-:W-:-:S04]  /*3af0*/  USHF.R.U32.HI UR8, URZ, UR16, UR5 ;  /* 0x00000010ff087299 */ /* 0x000fc80008011605 */
[----:B------:R-:W-:Y:S01]  /*3b00*/  UIADD3 UR8, UPT, UPT, -UR8, URZ, URZ ;  /* 0x000000ff08087290 */ /* 0x000fe2000fffe1ff */
[----:B------:R2:W-:Y:S01]  /*3b10*/  @P0 SYNCS.ARRIVE.TRANS64.ART0 RZ, [R3+URZ+0x80], R0 ;  /* 0x0000800003ff09a7 */ /* 0x0005e200085000ff */
[C---:B------:R-:W-:Y:S02]  /*3b20*/  ISETP.NE.AND P0, PT, R2.reuse, 0x2, PT ;  /* 0x000000020200780c */ /* 0x040fe40003f05270 */
[----:B------:R-:W-:Y:S02]  /*3b30*/  UIMAD UR8, UR24, UR8, UR30 ;  /* 0x00000008180872a4 */ /* 0x000fe4000f8e021e */
[----:B------:R-:W-:Y:S02]  /*3b40*/  SEL R2, R2, RZ, P0 ;  /* 0x000000ff02027207 */ /* 0x000fe40000000000 */
[----:B------:R-:W-:-:S07]  /*3b50*/  UIMAD.WIDE.U32 UR20, UR8, UR11, URZ ;  /* 0x0000000b081472a5 */ /* 0x000fce000f8e00ff */
[----:B------:R-:W-:Y:S02]  /*3b60*/  UMOV UR9, UR21 ;  /* 0x0000001500097c82 */ /* 0x000fe40008000000 */
[----:B------:R-:W-:-:S04]  /*3b70*/  UIADD3 UR5, UPT, UPT, UR8, -UR9, URZ ;  /* 0x8000000908057290 */ /* 0x000fc8000fffe0ff */
[----:B------:R-:W-:-:S04]  /*3b80*/  USHF.R.U32.HI UR5, URZ, UR15, UR5 ;  /* 0x0000000fff057299 */ /* 0x000fc80008011605 */
[----:B------:R-:W-:Y:S01]  /*3b90*/  UIADD3 UR5, UPT, UPT, UR9, UR5, URZ ;  /* 0x0000000509057290 */ /* 0x000fe2000fffe0ff */
[----:B--2---:R-:W-:-:S03]  /*3ba0*/  SEL R3, RZ, 0x1, P0 ;  /* 0x00000001ff037807 */ /* 0x004fc60000000000 */
[----:B------:R-:W-:Y:S01]  /*3bb0*/  USHF.R.U32.HI UR6, URZ, UR14, UR5 ;  /* 0x0000000eff067299 */ /* 0x000fe20008011605 */
[----:B------:R-:W-:-:S03]  /*3bc0*/  LOP3.LUT R60, R60, R3, RZ, 0x3c, !PT ;  /* 0x000000033c3c7212 */ /* 0x000fc600078e3cff */
[----:B------:R-:W-:Y:S02]  /*3bd0*/  UIMAD.WIDE.U32 UR20, UR6, UR19, URZ ;  /* 0x00000013061472a5 */ /* 0x000fe4000f8e00ff */
[----:B------:R-:W-:-:S04]  /*3be0*/  UIADD3 UR22, UPT, UPT, -UR6, URZ, URZ ;  /* 0x000000ff06167290 */ /* 0x000fc8000fffe1ff */
[----:B------:R-:W-:Y:S01]  /*3bf0*/  UIMAD UR22, UR7, UR22, UR8 ;  /* 0x00000016071672a4 */ /* 0x000fe2000f8e0208 */
[----:B------:R-:W-:Y:S02]  /*3c00*/  UMOV UR9, UR21 ;  /* 0x0000001500097c82 */ /* 0x000fe40008000000 */
[----:B------:R-:W-:-:S04]  /*3c10*/  UIADD3 UR5, UPT, UPT, UR6, -UR9, URZ ;  /* 0x8000000906057290 */ /* 0x000fc8000fffe0ff */
[----:B------:R-:W-:-:S04]  /*3c20*/  USHF.R.U32.HI UR5, URZ, UR13, UR5 ;  /* 0x0000000dff057299 */ /* 0x000fc80008011605 */
[----:B------:R-:W-:-:S04]  /*3c30*/  UIADD3 UR5, UPT, UPT, UR9, UR5, URZ ;  /* 0x0000000509057290 */ /* 0x000fc8000fffe0ff */
[----:B------:R-:W-:-:S04]  /*3c40*/  USHF.R.U32.HI UR5, URZ, UR12, UR5 ;  /* 0x0000000cff057299 */ /* 0x000fc80008011605 */
[----:B------:R-:W-:-:S04]  /*3c50*/  UIADD3 UR5, UPT, UPT, -UR5, URZ, URZ ;  /* 0x000000ff05057290 */ /* 0x000fc8000fffe1ff */
[----:B------:R-:W-:Y:S01]  /*3c60*/  UIMAD UR5, UR18, UR5, UR6 ;  /* 0x00000005120572a4 */ /* 0x000fe2000f8e0206 */
[----:B------:R-:W-:Y:S11]  /*3c70*/  BRA.U !UP0, `(.L_x_38) ;  /* 0xffffffe5085c7547 */ /* 0x000ff6000b83ffff */
.L_x_35:
[----:B------:R-:W-:-:S13]  /*3c80*/  ISETP.NE.AND P0, PT, R69, RZ, PT ;  /* 0x000000ff4500720c */ /* 0x000fda0003f05270 */
[----:B------:R-:W-:Y:S05]  /*3c90*/  @P0 BRA `(.L_x_39) ;  /* 0x00000000001c0947 */ /* 0x000fea0003800000 */
[----:B------:R-:W2:Y:S01]  /*3ca0*/  S2UR UR4, SR_CgaCtaId ;  /* 0x00000000000479c3 */ /* 0x000ea20000008800 */
[----:B------:R-:W-:Y:S01]  /*3cb0*/  ELECT P1, URZ, PT ;  /* 0x0000000000ff782f */ /* 0x000fe20003820000 */
[----:B------:R-:W-:Y:S01]  /*3cc0*/  HFMA2 R0, -RZ, RZ, 0, 5.9604644775390625e-08 ;  /* 0x00000001ff007431 */ /* 0x000fe200000001ff */
[----:B------:R-:W-:-:S05]  /*3cd0*/  UMOV UR5, 0x40 ;  /* 0x0000004000057882 */ /* 0x000fca0000000000 */
[----:B------:R-:W-:Y:S01]  /*3ce0*/  UVIRTCOUNT.DEALLOC.SMPOOL 0x80 ;  /* 0x000000800000784c */ /* 0x000fe20000000000 */
[----:B--2---:R-:W-:-:S09]  /*3cf0*/  ULEA UR4, UR4, UR5, 0x18 ;  /* 0x0000000504047291 */ /* 0x004fd2000f8ec0ff */
[----:B------:R2:W-:Y:S03]  /*3d00*/  @P1 STS.U8 [UR4], R0 ;  /* 0x00000000ff001988 */ /* 0x0005e60008000004 */
.L_x_39:
[----:B------:R-:W-:Y:S06]  /*3d10*/  BAR.SYNC.DEFER_BLOCKING 0x1, 0x80 ;  /* 0x0042000000007b1d */ /* 0x000fec0000010000 */
[----:B------:R-:W-:Y:S05]  /*3d20*/  @P0 BRA `(.L_x_40) ;  /* 0x0000000000a00947 */ /* 0x000fea0003800000 */
[----:B------:R-:W3:Y:S01]  /*3d30*/  S2UR UR5, SR_CgaCtaId ;  /* 0x00000000000579c3 */ /* 0x000ee20000008800 */
[----:B------:R-:W-:Y:S01]  /*3d40*/  NOP ;  /* 0x0000000000007918 */ /* 0x000fe20000000000 */
[----:B------:R-:W-:Y:S01]  /*3d50*/  UMOV UR4, 0x50 ;  /* 0x0000005000047882 */ /* 0x000fe20000000000 */
[----:B-1----:R-:W-:Y:S01]  /*3d60*/  LOP3.LUT R4, R67, 0xffff, RZ, 0xc0, !PT ;  /* 0x0000ffff43047812 */ /* 0x002fe200078ec0ff */
[----:B------:R-:W-:Y:S02]  /*3d70*/  IMAD.MOV.U32 R3, RZ, RZ, 0xf ;  /* 0x0000000fff037424 */ /* 0x000fe400078e00ff */
[----:B------:R-:W-:Y:S01]  /*3d80*/  IMAD.MOV.U32 R2, RZ, RZ, 0x1 ;  /* 0x00000001ff027424 */ /* 0x000fe200078e00ff */
[----:B------:R-:W-:-:S04]  /*3d90*/  SHF.R.U32.HI R4, RZ, 0x5, R4 ;  /* 0x00000005ff047819 */ /* 0x000fc80000011604 */
[----:B------:R-:W-:Y:S01]  /*3da0*/  SHF.L.U32 R3, R3, R4, RZ ;  /* 0x0000000403037219 */ /* 0x000fe200000006ff */
[----:B------:R-:W-:-:S05]  /*3db0*/  VIADD R5, R4, 0x10 ;  /* 0x0000001004057836 */ /* 0x000fca0000000000 */
[----:B------:R-:W-:Y:S01]  /*3dc0*/  SHF.L.U32 R2, R2, R5, RZ ;  /* 0x0000000502027219 */ /* 0x000fe200000006ff */
[----:B---3--:R-:W-:-:S03]  /*3dd0*/  ULEA UR5, UR5, UR4, 0x18 ;  /* 0x0000000405057291 */ /* 0x008fc6000f8ec0ff */
[----:B------:R-:W-:-:S04]  /*3de0*/  LOP3.LUT R5, R2, R3, RZ, 0xfc, !PT ;  /* 0x0000000302057212 */ /* 0x000fc800078efcff */
[C---:B------:R-:W-:Y:S02]  /*3df0*/  LOP3.LUT R3, R5.reuse, 0xffff, RZ, 0xc0, !PT ;  /* 0x0000ffff05037812 */ /* 0x040fe400078ec0ff */
[----:B--2---:R-:W1:Y:S02]  /*3e00*/  LDS R0, [UR5] ;  /* 0x00000005ff007984 */ /* 0x004e640008000800 */
[----:B-1----:R-:W-:-:S04]  /*3e10*/  LOP3.LUT R2, R5, 0xffff, R0, 0x80, !PT ;  /* 0x0000ffff05027812 */ /* 0x002fc800078e8000 */
[----:B------:R-:W-:-:S13]  /*3e20*/  ISETP.NE.AND P0, PT, R2, R3, PT ;  /* 0x000000030200720c */ /* 0x000fda0003f05270 */
[----:B------:R-:W-:Y:S05]  /*3e30*/  @P0 BRA `(.L_x_41) ;  /* 0x0000000000500947 */ /* 0x000fea0003800000 */
[----:B------:R-:W-:Y:S02]  /*3e40*/  SHF.R.U32.HI R0, RZ, 0x10, R0 ;  /* 0x00000010ff007819 */ /* 0x000fe40000011600 */
[----:B------:R-:W-:-:S04]  /*3e50*/  SHF.R.U32.HI R3, RZ, 0x10, R5 ;  /* 0x00000010ff037819 */ /* 0x000fc80000011605 */
[----:B------:R-:W-:-:S04]  /*3e60*/  LOP3.LUT R0, R0, R3, RZ, 0xc0, !PT ;  /* 0x0000000300007212 */ /* 0x000fc800078ec0ff */
[----:B------:R-:W-:-:S13]  /*3e70*/  ISETP.NE.AND P0, PT, R0, R3, PT ;  /* 0x000000030000720c */ /* 0x000fda0003f05270 */
[----:B------:R-:W-:Y:S05]  /*3e80*/  @P0 BRA `(.L_x_42) ;  /* 0x0000000000300947 */ /* 0x000fea0003800000 */
[----:B------:R-:W-:Y:S01]  /*3e90*/  R2UR UR7, R5 ;  /* 0x00000000050772ca */ /* 0x000fe200000e0000 */
[----:B------:R-:W1:Y:S01]  /*3ea0*/  S2R R2, SR_LANEID ;  /* 0x0000000000027919 */ /* 0x000e620000000000 */
[----:B------:R-:W-:Y:S02]  /*3eb0*/  VOTEU.ANY UR6, UPT, PT ;  /* 0x0000000000067886 */ /* 0x000fe400038e0100 */
[----:B------:R-:W-:-:S09]  /*3ec0*/  UFLO.U32 UR6, UR6 ;  /* 0x00000006000672bd */ /* 0x000fd200080e0000 */
[----:B------:R-:W-:-:S06]  /*3ed0*/  ULOP3.LUT UR7, URZ, UR7, URZ, 0x33, !UPT ;  /* 0x00000007ff077292 */ /* 0x000fcc000f8e33ff */
[----:B------:R-:W-:-:S04]  /*3ee0*/  IMAD.U32 R0, RZ, RZ, UR7 ;  /* 0x00000007ff007e24 */ /* 0x000fc8000f8e00ff */
[----:B------:R-:W2:Y:S02]  /*3ef0*/  REDUX UR4, R0 ;  /* 0x00000000000473c4 */ /* 0x000ea40000000000 */
[----:B------:R3:W-:Y:S01]  /*3f00*/  UTCATOMSWS.AND URZ, UR7 ;  /* 0x0000000700ff79e3 */ /* 0x0007e20008000000 */
[----:B-1----:R-:W-:Y:S01]  /*3f10*/  ISETP.EQ.U32.AND P0, PT, R2, UR6, PT ;  /* 0x0000000602007c0c */ /* 0x002fe2000bf02070 */
[----:B--2---:R-:W-:-:S12]  /*3f20*/  IMAD.U32 R2, RZ, RZ, UR4 ;  /* 0x00000004ff027e24 */ /* 0x004fd8000f8e00ff */
[----:B------:R3:W-:Y:S01]  /*3f30*/  @P0 ATOMS.AND RZ, [UR5], R2 ;  /* 0x00000002ffff098c */ /* 0x0007e2000a800005 */
[----:B------:R-:W-:Y:S05]  /*3f40*/  BRA `(.L_x_43) ;  /* 0x0000000000147947 */ /* 0x000fea0003800000 */
.L_x_42:
[----:B------:R-:W-:Y:S02]  /*3f50*/  MOV R2, 0x3f70 ;  /* 0x00003f7000027802 */ /* 0x000fe40000000f00 */
[----:B------:R-:W-:Y:S05]  /*3f60*/  CALL.REL.NOINC `($__internal_0_$__cuda_sm10x_tcgen05_guardrail_trap_col_being_dealloced_not_returned_by_alloc) ;  /* 0x0000000000c87944 */ /* 0x000fea0003c00000 */
[----:B------:R-:W-:Y:S05]  /*3f70*/  BRA `(.L_x_43) ;  /* 0x0000000000087947 */ /* 0x000fea0003800000 */
.L_x_41:
[----:B------:R-:W-:Y:S02]  /*3f80*/  MOV R2, 0x3fa0 ;  /* 0x00003fa000027802 */ /* 0x000fe40000000f00 */
[----:B------:R-:W-:Y:S05]  /*3f90*/  CALL.REL.NOINC `($__internal_2_$__cuda_sm10x_tcgen05_guardrail_trap_unallocated_columns_being_dealloced) ;  /* 0x0000000000d47944 */ /* 0x000fea0003c00000 */
.L_x_43:
[----:B------:R-:W-:Y:S01]  /*3fa0*/  NOP ;  /* 0x0000000000007918 */ /* 0x000fe20000000000 */
.L_x_40:
[----:B------:R-:W-:-:S04]  /*3fb0*/  DEPBAR.LE SB0, 0x0 ;  /* 0x000080000000791a */ /* 0x000fc80000000000 */
[----:B---3--:R-:W-:Y:S05]  /*3fc0*/  EXIT ;  /* 0x000000000000794d */ /* 0x008fea0003800000 */
.L_x_18:
[----:B------:R-:W-:Y:S02]  /*3fd0*/  MOV R4, UR23 ;  /* 0x0000001700047c02 */ /* 0x000fe40008000f00 */
[----:B------:R-:W-:Y:S02]  /*3fe0*/  MOV R5, UR23 ;  /* 0x0000001700057c02 */ /* 0x000fe40008000f00 */
[----:B------:R-:W-:-:S07]  /*3ff0*/  MOV R2, UR9 ;  /* 0x0000000900027c02 */ /* 0x000fce0008000f00 */
.L_x_44:
[----:B-1----:R1:W2:Y:S02]  /*4000*/  SYNCS.PHASECHK.TRANS64.TRYWAIT P0, [R2+URZ+0x38], R5 ;  /* 0x00003805020075a7 */ /* 0x0022a400080011ff */
[----:B--2---:R-:W-:Y:S05]  /*4010*/  @!P0 NANOSLEEP.SYNCS 0x989680 ;  /* 0x009896800000895d */ /* 0x004fea0003900000 */
[----:B------:R-:W2:Y:S02]  /*4020*/  @!P0 SYNCS.PHASECHK.TRANS64 P0, [R2+URZ+0x38], R5 ;  /* 0x00003805020085a7 */ /* 0x000ea400080010ff */
[----:B--2---:R-:W-:Y:S05]  /*4030*/  @!P0 BRA `(.L_x_44) ;  /* 0xfffffffc00f08947 */ /* 0x004fea000383ffff */
[----:B------:R-:W-:Y:S05]  /*4040*/  BRA `(.L_x_17) ;  /* 0xffffffc800e47947 */ /* 0x000fea000383ffff */
.L_x_21:
[----:B------:R-:W-:Y:S02]  /*4050*/  MOV R4, UR6 ;  /* 0x0000000600047c02 */ /* 0x000fe40008000f00 */
[----:B------:R-:W-:Y:S02]  /*4060*/  MOV R5, UR6 ;  /* 0x0000000600057c02 */ /* 0x000fe40008000f00 */
[----:B------:R-:W-:-:S07]  /*4070*/  MOV R2, UR5 ;  /* 0x0000000500027c02 */ /* 0x000fce0008000f00 */
.L_x_45:
[----:B-1----:R1:W5:Y:S02]  /*4080*/  SYNCS.PHASECHK.TRANS64.TRYWAIT P0, [R2+URZ+0x38], R5 ;  /* 0x00003805020075a7 */ /* 0x00236400080011ff */
[----:B-----5:R-:W-:Y:S05]  /*4090*/  @!P0 NANOSLEEP.SYNCS 0x989680 ;  /* 0x009896800000895d */ /* 0x020fea0003900000 */
[----:B------:R-:W5:Y:S02]  /*40a0*/  @!P0 SYNCS.PHASECHK.TRANS64 P0, [R2+URZ+0x38], R5 ;  /* 0x00003805020085a7 */ /* 0x000f6400080010ff */
[----:B-----5:R-:W-:Y:S05]  /*40b0*/  @!P0 BRA `(.L_x_45) ;  /* 0xfffffffc00f08947 */ /* 0x020fea000383ffff */
[----:B------:R-:W-:Y:S05]  /*40c0*/  BRA `(.L_x_46) ;  /* 0xffffffd000007947 */ /* 0x000fea000383ffff */
.L_x_24:
[----:B------:R-:W-:Y:S02]  /*40d0*/  MOV R2, UR7 ;  /* 0x0000000700027c02 */ /* 0x000fe40008000f00 */
[-C--:B------:R-:W-:Y:S02]  /*40e0*/  MOV R6, R3.reuse ;  /* 0x0000000300067202 */ /* 0x080fe40000000f00 */
[----:B------:R-:W-:-:S07]  /*40f0*/  MOV R7, R3 ;  /* 0x0000000300077202 */ /* 0x000fce0000000f00 */
.L_x_47:
[----:B-1----:R1:W4:Y:S02]  /*4100*/  SYNCS.PHASECHK.TRANS64.TRYWAIT P0, [R2+URZ+0x80], R7 ;  /* 0x00008007020075a7 */ /* 0x00232400080011ff */
[----:B----4-:R-:W-:Y:S05]  /*4110*/  @!P0 NANOSLEEP.SYNCS 0x989680 ;  /* 0x009896800000895d */ /* 0x010fea0003900000 */
[----:B------:R-:W4:Y:S02]  /*4120*/  @!P0 SYNCS.PHASECHK.TRANS64 P0, [R2+URZ+0x80], R7 ;  /* 0x00008007020085a7 */ /* 0x000f2400080010ff */
[----:B----4-:R-:W-:Y:S05]  /*4130*/  @!P0 BRA `(.L_x_47) ;  /* 0xfffffffc00f08947 */ /* 0x010fea000383ffff */
[----:B------:R-:W-:Y:S05]  /*4140*/  BRA `(.L_x_48) ;  /* 0xffffffd000d07947 */ /* 0x000fea000383ffff */
.L_x_26:
[----:B------:R-:W-:Y:S02]  /*4150*/  MOV R6, UR20 ;  /* 0x0000001400067c02 */ /* 0x000fe40008000f00 */
[----:B------:R-:W-:Y:S02]  /*4160*/  MOV R7, UR20 ;  /* 0x0000001400077c02 */ /* 0x000fe40008000f00 */
[----:B------:R-:W-:Y:S07]  /*4170*/  MOV R2, UR5 ;  /* 0x0000000500027c02 */ /* 0x000fee0008000f00 */
.L_x_49:
[----:B-1----:R1:W4:Y:S02]  /*4180*/  SYNCS.PHASECHK.TRANS64.TRYWAIT P0, [R2+URZ], R7 ;  /* 0x00000007020075a7 */ /* 0x00232400080011ff */
[----:B----4-:R-:W-:Y:S05]  /*4190*/  @!P0 NANOSLEEP.SYNCS 0x989680 ;  /* 0x009896800000895d */ /* 0x010fea0003900000 */
[----:B------:R-:W4:Y:S02]  /*41a0*/  @!P0 SYNCS.PHASECHK.TRANS64 P0, [R2+URZ], R7 ;  /* 0x00000007020085a7 */ /* 0x000f2400080010ff */
[----:B----4-:R-:W-:Y:S05]  /*41b0*/  @!P0 BRA `(.L_x_49) ;  /* 0xfffffffc00f08947 */ /* 0x010fea000383ffff */
[----:B------:R-:W-:Y:S05]  /*41c0*/  BRA `(.L_x_25) ;  /* 0xffffffd400187947 */ /* 0x000fea000383ffff */
.L_x_29:
[----:B------:R-:W-:-:S07]  /*41d0*/  MOV R5, R4 ;  /* 0x0000000400057202 */ /* 0x000fce0000000f00 */
.L_x_50:
[----:B-1----:R1:W4:Y:S02]  /*41e0*/  SYNCS.PHASECHK.TRANS64.TRYWAIT P0, [R2+URZ+0x80], R5 ;  /* 0x00008005020075a7 */ /* 0x00232400080011ff */
[----:B----4-:R-:W-:Y:S05]  /*41f0*/  @!P0 NANOSLEEP.SYNCS 0x989680 ;  /* 0x009896800000895d */ /* 0x010fea0003900000 */
[----:B------:R-:W4:Y:S02]  /*4200*/  @!P0 SYNCS.PHASECHK.TRANS64 P0, [R2+URZ+0x80], R5 ;  /* 0x00008005020085a7 */ /* 0x000f2400080010ff */
[----:B----4-:R-:W-:Y:S05]  /*4210*/  @!P0 BRA `(.L_x_50) ;  /* 0xfffffffc00f08947 */ /* 0x010fea000383ffff */
[----:B------:R-:W-:Y:S05]  /*4220*/  BRA `(.L_x_22) ;  /* 0xffffffd400bc7947 */ /* 0x000fea000383ffff */
.L_x_36:
[----:B------:R-:W-:-:S07]  /*4230*/  MOV R7, R6 ;  /* 0x0000000600077202 */ /* 0x000fce0000000f00 */
.L_x_51:
[----:B-1----:R1:W2:Y:S02]  /*4240*/  SYNCS.PHASECHK.TRANS64.TRYWAIT P0, [R3+URZ+0x70], R7 ;  /* 0x00007007030075a7 */ /* 0x0022a400080011ff */
[----:B--2---:R-:W-:Y:S05]  /*4250*/  @!P0 NANOSLEEP.SYNCS 0x989680 ;  /* 0x009896800000895d */ /* 0x004fea0003900000 */
[----:B------:R-:W2:Y:S02]  /*4260*/  @!P0 SYNCS.PHASECHK.TRANS64 P0, [R3+URZ+0x70], R7 ;  /* 0x00007007030085a7 */ /* 0x000ea400080010ff */
[----:B--2---:R-:W-:Y:S05]  /*4270*/  @!P0 BRA `(.L_x_51) ;  /* 0xfffffffc00f08947 */ /* 0x004fea000383ffff */
[----:B------:R-:W-:Y:S05]  /*4280*/  BRA `(.L_x_52) ;  /* 0xffffffdc00f07947 */ /* 0x000fea000383ffff */
        .weak           $__internal_0_$__cuda_sm10x_tcgen05_guardrail_trap_col_being_dealloced_not_returned_by_alloc
        .type           $__internal_0_$__cuda_sm10x_tcgen05_guardrail_trap_col_being_dealloced_not_returned_by_alloc,@function
        .size           $__internal_0_$__cuda_sm10x_tcgen05_guardrail_trap_col_being_dealloced_not_returned_by_alloc,($__internal_1_$__cuda_sm10x_tcgen05_guardrail_trap_phase_invalid_during_alloc - $__internal_0_$__cuda_sm10x_tcgen05_guardrail_trap_col_being_dealloced_not_returned_by_alloc)
$__internal_0_$__cuda_sm10x_tcgen05_guardrail_trap_col_being_dealloced_not_returned_by_alloc:
[----:B------:R-:W-:Y:S05]  /*4290*/  BPT.TRAP 0x1 ;  /* 0x000000040000795c */ /* 0x000fea0000300000 */
[----:B------:R-:W-:-:S04]  /*42a0*/  HFMA2 R3, -RZ, RZ, 0, 0 ;  /* 0x00000000ff037431 */ /* 0x000fc800000001ff */
[----:B------:R-:W-:Y:S05]  /*42b0*/  RET.REL.NODEC R2 `(kernel_cutlass_kernel_cudnngemm_swigludense_gemm_persistent_swigluPersistentDenseGemmKernel_object_at__TiledMMA_ThrLayoutVMNK11110000_PermutationMNK____MMAAtom_ThrID10_ShapeMNK6412816_TVL_0) ;  /* 0xffffffbc02507950 */ /* 0x000fea0003c3ffff */
        .weak           $__internal_1_$__cuda_sm10x_tcgen05_guardrail_trap_phase_invalid_during_alloc
        .type           $__internal_1_$__cuda_sm10x_tcgen05_guardrail_trap_phase_invalid_during_alloc,@function
        .size           $__internal_1_$__cuda_sm10x_tcgen05_guardrail_trap_phase_invalid_during_alloc,($__internal_2_$__cuda_sm10x_tcgen05_guardrail_trap_unallocated_columns_being_dealloced - $__internal_1_$__cuda_sm10x_tcgen05_guardrail_trap_phase_invalid_during_alloc)
$__internal_1_$__cuda_sm10x_tcgen05_guardrail_trap_phase_invalid_during_alloc:
[----:B------:R-:W-:Y:S05]  /*42c0*/  BPT.TRAP 0x1 ;  /* 0x000000040000795c */ /* 0x000fea0000300000 */
[----:B------:R-:W-:-:S04]  /*42d0*/  MOV R3, 0x0 ;  /* 0x0000000000037802 */ /* 0x000fc80000000f00 */
[----:B------:R-:W-:Y:S05]  /*42e0*/  RET.REL.NODEC R2 `(kernel_cutlass_kernel_cudnngemm_swigludense_gemm_persistent_swigluPersistentDenseGemmKernel_object_at__TiledMMA_ThrLayoutVMNK11110000_PermutationMNK____MMAAtom_ThrID10_ShapeMNK6412816_TVL_0) ;  /* 0xffffffbc02447950 */ /* 0x000fea0003c3ffff */
        .weak           $__internal_2_$__cuda_sm10x_tcgen05_guardrail_trap_unallocated_columns_being_dealloced
        .type           $__internal_2_$__cuda_sm10x_tcgen05_guardrail_trap_unallocated_columns_being_dealloced,@function
        .size           $__internal_2_$__cuda_sm10x_tcgen05_guardrail_trap_unallocated_columns_being_dealloced,(.L_x_56 - $__internal_2_$__cuda_sm10x_tcgen05_guardrail_trap_unallocated_columns_being_dealloced)
$__internal_2_$__cuda_sm10x_tcgen05_guardrail_trap_unallocated_columns_being_dealloced:
[----:B------:R-:W-:Y:S05]  /*42f0*/  BPT.TRAP 0x1 ;  /* 0x000000040000795c */ /* 0x000fea0000300000 */
[----:B------:R-:W-:-:S04]  /*4300*/  HFMA2 R3, -RZ, RZ, 0, 0 ;  /* 0x00000000ff037431 */ /* 0x000fc800000001ff */
[----:B------:R-:W-:Y:S05]  /*4310*/  RET.REL.NODEC R2 `(kernel_cutlass_kernel_cudnngemm_swigludense_gemm_persistent_swigluPersistentDenseGemmKernel_object_at__TiledMMA_ThrLayoutVMNK11110000_PermutationMNK____MMAAtom_ThrID10_ShapeMNK6412816_TVL_0) ;  /* 0xffffffbc02387950 */ /* 0x000fea0003c3ffff */
.L_x_53:
[----:B------:R-:W-:-:S00]  /*4320*/  BRA `(.L_x_53) ;  /* 0xfffffffc00fc7947 */ /* 0x000fc0000383ffff */
[----:B------:R-:W-:-:S00]  /*4330*/  NOP ;  /* 0x0000000000007918 */ /* 0x000fc00000000000 */
        /* <DEDUP_REMOVED lines=12> */
.L_x_56:


//--------------------- .nv.shared.kernel_cutlass_kernel_cudnngemm_swigludense_gemm_persistent_swigluPersistentDenseGemmKernel_object_at__TiledMMA_ThrLayoutVMNK11110000_PermutationMNK____MMAAtom_ThrID10_ShapeMNK6412816_TVL_0 --------------------------
	.section	.nv.shared.kernel_cutlass_kernel_cudnngemm_swigludense_gemm_persistent_swigluPersistentDenseGemmKernel_object_at__TiledMMA_ThrLayoutVMNK11110000_PermutationMNK____MMAAtom_ThrID10_ShapeMNK6412816_TVL_0,"aw",@nobits
	.sectionflags	@""
	.align	1024
	.zero		1024


//--------------------- .nv.shared.reserved.0     --------------------------
	.section	.nv.shared.reserved.0,"aw",@nobits
	.align	8
	.weak		__nv_reservedSMEM_offset_0_alias
	.size		__nv_reservedSMEM_offset_0_alias, 0, 64
	.other		__nv_reservedSMEM_offset_0_alias,@"STO_CUDA_RESERVED_SHARED STV_DEFAULT"
__nv_reservedSMEM_offset_0_alias:
	.zero		0
.nv.shared.reserved.0:
	.zero		64
	.weak		__nv_reservedSMEM_allocation_phase
	.type		__nv_reservedSMEM_allocation_phase,@object
	.size		__nv_reservedSMEM_allocation_phase,(.L_0 - __nv_reservedSMEM_allocation_phase)
__nv_reservedSMEM_allocation_phase:
	.zero		1
.L_0:
	.zero		7
	.weak		__nv_reservedSMEM_devtool_atexit_pc
	.type		__nv_reservedSMEM_devtool_atexit_pc,@object
	.size		__nv_reservedSMEM_devtool_atexit_pc,(__nv_reservedSMEM_allocation_mask - __nv_reservedSMEM_devtool_atexit_pc)
__nv_reservedSMEM_devtool_atexit_pc:
	.zero		8
	.weak		__nv_reservedSMEM_allocation_mask
	.type		__nv_reservedSMEM_allocation_mask,@object
	.size		__nv_reservedSMEM_allocation_mask,(.L_2 - __nv_reservedSMEM_allocation_mask)
__nv_reservedSMEM_allocation_mask:
	.zero		4
.L_2:


//--------------------- .nv.constant0.kernel_cutlass_kernel_cudnngemm_swigludense_gemm_persistent_swigluPersistentDenseGemmKernel_object_at__TiledMMA_ThrLayoutVMNK11110000_PermutationMNK____MMAAtom_ThrID10_ShapeMNK6412816_TVL_0 --------------------------
	.section	.nv.constant0.kernel_cutlass_kernel_cudnngemm_swigludense_gemm_persistent_swigluPersistentDenseGemmKernel_object_at__TiledMMA_ThrLayoutVMNK11110000_PermutationMNK____MMAAtom_ThrID10_ShapeMNK6412816_TVL_0,"a",@progbits
	.sectionflags	@""
	.align	4
.nv.constant0.kernel_cutlass_kernel_cudnngemm_swigludense_gemm_persistent_swigluPersistentDenseGemmKernel_object_at__TiledMMA_ThrLayoutVMNK11110000_PermutationMNK____MMAAtom_ThrID10_ShapeMNK6412816_TVL_0:
	.zero		1512


//--------------------- SYMBOLS --------------------------

	.type		.nv.reservedSmem.offset0,@object
	.size		.nv.reservedSmem.offset0,0x4
	.type		.nv.reservedSmem.cap,@object
	.size		.nv.reservedSmem.cap,0x4
